def matmul_kernel(
    a_ptr,
    b_ptr,
    c_ptr,
    M,
    N,
    K,
    stride_am,
    stride_ak,
    stride_bk,
    stride_bn,
    stride_cm,
    stride_cn,
    BLOCK_M: tl.constexpr,
    BLOCK_N: tl.constexpr,
    BLOCK_K: tl.constexpr,
    GROUP_M: tl.constexpr,
):
    pid = tl.program_id(axis=0)
    num_pid_m = tl.cdiv(M, BLOCK_M)
    num_pid_n = tl.cdiv(N, BLOCK_N)
    num_pid_in_group = GROUP_M * num_pid_n
    group_id = pid // num_pid_in_group
    first_pid_m = group_id * GROUP_M
    group_size_m = min(num_pid_m - first_pid_m, GROUP_M)
    pid_m = first_pid_m + ((pid % num_pid_in_group) % group_size_m)
    pid_n = (pid % num_pid_in_group) // group_size_m

    offs_am = (pid_m * BLOCK_M + tl.arange(0, BLOCK_M)) % M
    offs_bn = (pid_n * BLOCK_N + tl.arange(0, BLOCK_N)) % N
    offs_k = tl.arange(0, BLOCK_K)
    a_ptrs = a_ptr + offs_am[:, None] * stride_am + offs_k[None, :] * stride_ak
    b_ptrs = b_ptr + offs_k[:, None] * stride_bk + offs_bn[None, :] * stride_bn

    acc = tl.zeros((BLOCK_M, BLOCK_N), dtype=tl.float32)
    for kk in range(0, tl.cdiv(K, BLOCK_K)):
        a = tl.load(a_ptrs, mask=offs_k[None, :] < K - kk * BLOCK_K, other=0.0)
        b = tl.load(b_ptrs, mask=offs_k[:, None] < K - kk * BLOCK_K, other=0.0)
        acc = tl.dot(a, b, acc)
        a_ptrs += BLOCK_K * stride_ak
        b_ptrs += BLOCK_K * stride_bk

    c = acc.to(c_ptr.dtype.element_ty)
    offs_cm = pid_m * BLOCK_M + tl.arange(0, BLOCK_M)
    offs_cn = pid_n * BLOCK_N + tl.arange(0, BLOCK_N)
    c_ptrs = c_ptr + offs_cm[:, None] * stride_cm + offs_cn[None, :] * stride_cn
    mask = (offs_cm[:, None] < M) & (offs_cn[None, :] < N)
    tl.store(c_ptrs, c, mask=mask)

# config = {"BLOCK_K": 128, "BLOCK_M": 64, "BLOCK_N": 16, "GROUP_M": 8, "arch": "sm_90", "dtype": "fp8e4m3", "num_ctas": 1, "num_stages": 2, "num_warps": 8}
# arch = sm_90


// ===== COMPILED SASS (sm_90a) =====

	.target	sm_90a

	.elftype	@"ET_EXEC"


//--------------------- .note.nv.tkinfo           --------------------------
	.section	.note.nv.tkinfo,"",@"SHT_NOTE"
	.sectionflags	@"SHF_NOTE_NV_TKINFO"
	.tkinfo
        /*0018*/ 	.word	0x00000002
        /*0030*/ 	.string	""
        /*0030*/ 	.string	"ptxas"
        /*0030*/ 	.string	"Cuda compilation tools, release 13.0, V13.0.88"
        /*0030*/ 	.string	"Build cuda_13.0.r13.0/compiler.36424714_0"
        /*0030*/ 	.string	"-v  -suppress-debug-info  -lineinfo  -arch sm_90a "



//--------------------- .note.nv.cuinfo           --------------------------
	.section	.note.nv.cuinfo,"",@"SHT_NOTE"
	.sectionflags	@"SHF_NOTE_NV_CUINFO"
        /*0018*/ 	.short	0x0002
        /*001a*/ 	.short	0x005a
        /*001c*/ 	.short	0x0082
	.zero		2


//--------------------- .nv.info                  --------------------------
	.section	.nv.info,"",@"SHT_CUDA_INFO"
	.align	4


	//----- nvinfo : EIATTR_REGCOUNT
	.align		4
        /*0000*/ 	.byte	0x04, 0x2f
        /*0002*/ 	.short	(.L_1 - .L_0)
	.align		4
.L_0:
        /*0004*/ 	.word	index@(matmul_kernel)
        /*0008*/ 	.word	0x000000a2


	//----- nvinfo : EIATTR_FRAME_SIZE
	.align		4
.L_1:
        /*000c*/ 	.byte	0x04, 0x11
        /*000e*/ 	.short	(.L_3 - .L_2)
	.align		4
.L_2:
        /*0010*/ 	.word	index@(matmul_kernel)
        /*0014*/ 	.word	0x00000000


	//----- nvinfo : EIATTR_MIN_STACK_SIZE
	.align		4
.L_3:
        /*0018*/ 	.byte	0x04, 0x12
        /*001a*/ 	.short	(.L_5 - .L_4)
	.align		4
.L_4:
        /*001c*/ 	.word	index@(matmul_kernel)
        /*0020*/ 	.word	0x00000000
.L_5:


//--------------------- .nv.compat                --------------------------
	.section	.nv.compat,"",@"SHT_CUDA_COMPAT_INFO"
	.align	4
        /*0000*/ 	.byte	0x02, 0x09, 0x01, 0x00, 0x02, 0x02, 0x04, 0x00, 0x02, 0x05, 0x05, 0x00, 0x03, 0x07, 0x01, 0x01
        /*0010*/ 	.byte	0x02, 0x03, 0x00, 0x00, 0x02, 0x06, 0x01, 0x00, 0x04, 0x0b, 0x08, 0x00, 0x00, 0x00, 0x00, 0x00
        /*0020*/ 	.byte	0x00, 0x00, 0x00, 0x00


//--------------------- .nv.info.matmul_kernel    --------------------------
	.section	.nv.info.matmul_kernel,"",@"SHT_CUDA_INFO"
	.sectionflags	@""
	.align	4


	//----- nvinfo : EIATTR_CUDA_API_VERSION
	.align		4
        /*0000*/ 	.byte	0x04, 0x37
        /*0002*/ 	.short	(.L_7 - .L_6)
.L_6:
        /*0004*/ 	.word	0x00000082


	//----- nvinfo : EIATTR_KPARAM_INFO
	.align		4
.L_7:
        /*0008*/ 	.byte	0x04, 0x17
        /*000a*/ 	.short	(.L_9 - .L_8)
.L_8:
        /*000c*/ 	.word	0x00000000
        /*0010*/ 	.short	0x000d
        /*0012*/ 	.short	0x0048
        /*0014*/ 	.byte	0x00, 0xf4, 0x21, 0x00


	//----- nvinfo : EIATTR_KPARAM_INFO
	.align		4
.L_9:
        /*0018*/ 	.byte	0x04, 0x17
        /*001a*/ 	.short	(.L_11 - .L_10)
.L_10:
        /*001c*/ 	.word	0x00000000
        /*0020*/ 	.short	0x000c
        /*0022*/ 	.short	0x0040
        /*0024*/ 	.byte	0x00, 0xf4, 0x21, 0x00


	//----- nvinfo : EIATTR_KPARAM_INFO
	.align		4
.L_11:
        /*0028*/ 	.byte	0x04, 0x17
        /*002a*/ 	.short	(.L_13 - .L_12)
.L_12:
        /*002c*/ 	.word	0x00000000
        /*0030*/ 	.short	0x000b
        /*0032*/ 	.short	0x0038
        /*0034*/ 	.byte	0x00, 0xf0, 0x11, 0x00


	//----- nvinfo : EIATTR_KPARAM_INFO
	.align		4
.L_13:
        /*0038*/ 	.byte	0x04, 0x17
        /*003a*/ 	.short	(.L_15 - .L_14)
.L_14:
        /*003c*/ 	.word	0x00000000
        /*0040*/ 	.short	0x000a
        /*0042*/ 	.short	0x0034
        /*0044*/ 	.byte	0x00, 0xf0, 0x11, 0x00


	//----- nvinfo : EIATTR_KPARAM_INFO
	.align		4
.L_15:
        /*0048*/ 	.byte	0x04, 0x17
        /*004a*/ 	.short	(.L_17 - .L_16)
.L_16:
        /*004c*/ 	.word	0x00000000
        /*0050*/ 	.short	0x0009
        /*0052*/ 	.short	0x0030
        /*0054*/ 	.byte	0x00, 0xf0, 0x11, 0x00


	//----- nvinfo : EIATTR_KPARAM_INFO
	.align		4
.L_17:
        /*0058*/ 	.byte	0x04, 0x17
        /*005a*/ 	.short	(.L_19 - .L_18)
.L_18:
        /*005c*/ 	.word	0x00000000
        /*0060*/ 	.short	0x0008
        /*0062*/ 	.short	0x002c
        /*0064*/ 	.byte	0x00, 0xf0, 0x11, 0x00


	//----- nvinfo : EIATTR_KPARAM_INFO
	.align		4
.L_19:
        /*0068*/ 	.byte	0x04, 0x17
        /*006a*/ 	.short	(.L_21 - .L_20)
.L_20:
        /*006c*/ 	.word	0x00000000
        /*0070*/ 	.short	0x0007
        /*0072*/ 	.short	0x0028
        /*0074*/ 	.byte	0x00, 0xf0, 0x11, 0x00


	//----- nvinfo : EIATTR_KPARAM_INFO
	.align		4
.L_21:
        /*0078*/ 	.byte	0x04, 0x17
        /*007a*/ 	.short	(.L_23 - .L_22)
.L_22:
        /*007c*/ 	.word	0x00000000
        /*0080*/ 	.short	0x0006
        /*0082*/ 	.short	0x0024
        /*0084*/ 	.byte	0x00, 0xf0, 0x11, 0x00


	//----- nvinfo : EIATTR_KPARAM_INFO
	.align		4
.L_23:
        /*0088*/ 	.byte	0x04, 0x17
        /*008a*/ 	.short	(.L_25 - .L_24)
.L_24:
        /*008c*/ 	.word	0x00000000
        /*0090*/ 	.short	0x0005
        /*0092*/ 	.short	0x0020
        /*0094*/ 	.byte	0x00, 0xf0, 0x11, 0x00


	//----- nvinfo : EIATTR_KPARAM_INFO
	.align		4
.L_25:
        /*0098*/ 	.byte	0x04, 0x17
        /*009a*/ 	.short	(.L_27 - .L_26)
.L_26:
        /*009c*/ 	.word	0x00000000
        /*00a0*/ 	.short	0x0004
        /*00a2*/ 	.short	0x001c
        /*00a4*/ 	.byte	0x00, 0xf0, 0x11, 0x00


	//----- nvinfo : EIATTR_KPARAM_INFO
	.align		4
.L_27:
        /*00a8*/ 	.byte	0x04, 0x17
        /*00aa*/ 	.short	(.L_29 - .L_28)
.L_28:
        /*00ac*/ 	.word	0x00000000
        /*00b0*/ 	.short	0x0003
        /*00b2*/ 	.short	0x0018
        /*00b4*/ 	.byte	0x00, 0xf0, 0x11, 0x00


	//----- nvinfo : EIATTR_KPARAM_INFO
	.align		4
.L_29:
        /*00b8*/ 	.byte	0x04, 0x17
        /*00ba*/ 	.short	(.L_31 - .L_30)
.L_30:
        /*00bc*/ 	.word	0x00000000
        /*00c0*/ 	.short	0x0002
        /*00c2*/ 	.short	0x0010
        /*00c4*/ 	.byte	0x00, 0xf4, 0x21, 0x00


	//----- nvinfo : EIATTR_KPARAM_INFO
	.align		4
.L_31:
        /*00c8*/ 	.byte	0x04, 0x17
        /*00ca*/ 	.short	(.L_33 - .L_32)
.L_32:
        /*00cc*/ 	.word	0x00000000
        /*00d0*/ 	.short	0x0001
        /*00d2*/ 	.short	0x0008
        /*00d4*/ 	.byte	0x00, 0xf4, 0x21, 0x00


	//----- nvinfo : EIATTR_KPARAM_INFO
	.align		4
.L_33:
        /*00d8*/ 	.byte	0x04, 0x17
        /*00da*/ 	.short	(.L_35 - .L_34)
.L_34:
        /*00dc*/ 	.word	0x00000000
        /*00e0*/ 	.short	0x0000
        /*00e2*/ 	.short	0x0000
        /*00e4*/ 	.byte	0x00, 0xf4, 0x21, 0x00


	//----- nvinfo : EIATTR_SPARSE_MMA_MASK
	.align		4
.L_35:
        /*00e8*/ 	.byte	0x03, 0x50
        /*00ea*/ 	.short	0x0000


	//----- nvinfo : EIATTR_MAXREG_COUNT
	.align		4
        /*00ec*/ 	.byte	0x03, 0x1b
        /*00ee*/ 	.short	0x00ff


	//----- nvinfo : EIATTR_NUM_BARRIERS
	.align		4
        /*00f0*/ 	.byte	0x02, 0x4c
        /*00f2*/ 	.byte	0x01
	.zero		1


	//----- nvinfo : EIATTR_MERCURY_ISA_VERSION
	.align		4
        /*00f4*/ 	.byte	0x03, 0x5f
        /*00f6*/ 	.short	0x0101


	//----- nvinfo : EIATTR_EXIT_INSTR_OFFSETS
	.align		4
        /*00f8*/ 	.byte	0x04, 0x1c
        /*00fa*/ 	.short	(.L_37 - .L_36)


	//   ....[0]....
.L_36:
        /*00fc*/ 	.word	0x00002bb0


	//   ....[1]....
        /*0100*/ 	.word	0x00002c00


	//----- nvinfo : EIATTR_REQNTID
	.align		4
.L_37:
        /*0104*/ 	.byte	0x04, 0x10
        /*0106*/ 	.short	(.L_39 - .L_38)
.L_38:
        /*0108*/ 	.word	0x00000100
        /*010c*/ 	.word	0x00000001
        /*0110*/ 	.word	0x00000001


	//----- nvinfo : EIATTR_CBANK_PARAM_SIZE
	.align		4
.L_39:
        /*0114*/ 	.byte	0x03, 0x19
        /*0116*/ 	.short	0x0050


	//----- nvinfo : EIATTR_PARAM_CBANK
	.align		4
        /*0118*/ 	.byte	0x04, 0x0a
        /*011a*/ 	.short	(.L_41 - .L_40)
	.align		4
.L_40:
        /*011c*/ 	.word	index@(.nv.constant0.matmul_kernel)
        /*0120*/ 	.short	0x0210
        /*0122*/ 	.short	0x0050


	//----- nvinfo : EIATTR_SW_WAR
	.align		4
.L_41:
        /*0124*/ 	.byte	0x04, 0x36
        /*0126*/ 	.short	(.L_43 - .L_42)
.L_42:
        /*0128*/ 	.word	0x00000008
.L_43:


//--------------------- .nv.callgraph             --------------------------
	.section	.nv.callgraph,"",@"SHT_CUDA_CALLGRAPH"
	.align	4
	.sectionentsize	8
	.align		4
        /*0000*/ 	.word	0x00000000
	.align		4
        /*0004*/ 	.word	0xffffffff
	.align		4
        /*0008*/ 	.word	0x00000000
	.align		4
        /*000c*/ 	.word	0xfffffffe
	.align		4
        /*0010*/ 	.word	0x00000000
	.align		4
        /*0014*/ 	.word	0xfffffffd
	.align		4
        /*0018*/ 	.word	0x00000000
	.align		4
        /*001c*/ 	.word	0xfffffffc


//--------------------- .text.matmul_kernel       --------------------------
	.section	.text.matmul_kernel,"ax",@progbits
	.align	128
        .global         matmul_kernel
        .type           matmul_kernel,@function
        .size           matmul_kernel,(.L_x_3 - matmul_kernel)
        .other          matmul_kernel,@"STO_CUDA_ENTRY STV_DEFAULT"
matmul_kernel:
.text.matmul_kernel:
[----:B------:R-:W-:Y:S08]  /*0000*/  LDC R1, c[0x0][0x28] ;  /* 0x00000a00ff017b82 */ /* 0x000ff00000000800 */
[----:B------:R-:W0:Y:S01]  /*0010*/  LDC.64 R28, c[0x0][0x228] ;  /* 0x00008a00ff1c7b82 */ /* 0x000e220000000a00 */
[----:B------:R-:W1:Y:S01]  /*0020*/  S2R R5, SR_CTAID.X ;  /* 0x0000000000057919 */ /* 0x000e620000002500 */
[----:B------:R-:W-:Y:S01]  /*0030*/  UMOV UR4, 0x400 ;  /* 0x0000040000047882 */ /* 0x000fe20000000000 */
[----:B------:R-:W-:Y:S01]  /*0040*/  ULDC.64 UR14, c[0x0][0x208] ;  /* 0x00008200000e7ab9 */ /* 0x000fe20000000a00 */
[----:B------:R-:W-:Y:S01]  /*0050*/  CS2R R24, SRZ ;  /* 0x0000000000187805 */ /* 0x000fe2000001ff00 */
[----:B------:R-:W2:Y:S01]  /*0060*/  S2R R53, SR_TID.X ;  /* 0x0000000000357919 */ /* 0x000ea20000002100 */
[----:B------:R-:W-:-:S02]  /*0070*/  CS2R R26, SRZ ;  /* 0x00000000001a7805 */ /* 0x000fc4000001ff00 */
[----:B------:R-:W3:Y:S08]  /*0080*/  LDC R13, c[0x0][0x230] ;  /* 0x00008c00ff0d7b82 */ /* 0x000ef00000000800 */
[----:B------:R-:W4:Y:S01]  /*0090*/  S2UR UR12, SR_CgaCtaId ;  /* 0x00000000000c79c3 */ /* 0x000f220000008800 */
[----:B0-----:R-:W-:-:S05]  /*00a0*/  VIADD R0, R29, 0xf ;  /* 0x0000000f1d007836 */ /* 0x001fca0000000000 */
[----:B------:R-:W-:Y:S01]  /*00b0*/  SHF.R.S32.HI R3, RZ, 0x1f, R0 ;  /* 0x0000001fff037819 */ /* 0x000fe20000011400 */
[----:B---3--:R-:W-:-:S03]  /*00c0*/  VIADD R13, R13, 0x7f ;  /* 0x0000007f0d0d7836 */ /* 0x008fc60000000000 */
[----:B------:R-:W-:Y:S02]  /*00d0*/  LEA.HI R3, R3, R0, RZ, 0x4 ;  /* 0x0000000003037211 */ /* 0x000fe400078f20ff */
[----:B-1----:R-:W-:Y:S02]  /*00e0*/  IABS R8, R5 ;  /* 0x0000000500087213 */ /* 0x002fe40000000000 */
[----:B------:R-:W-:Y:S02]  /*00f0*/  SHF.R.S32.HI R3, RZ, 0x4, R3 ;  /* 0x00000004ff037819 */ /* 0x000fe40000011403 */
[----:B--2---:R-:W-:Y:S01]  /*0100*/  LOP3.LUT R12, R53, 0x80, RZ, 0xc0, !PT ;  /* 0x00000080350c7812 */ /* 0x004fe200078ec0ff */
[----:B----4-:R-:W-:Y:S02]  /*0110*/  ULEA UR12, UR12, UR4, 0x18 ;  /* 0x000000040c0c7291 */ /* 0x010fe4000f8ec03f */
[----:B------:R-:W-:-:S05]  /*0120*/  IMAD.SHL.U32 R4, R3, 0x8, RZ ;  /* 0x0000000803047824 */ /* 0x000fca00078e00ff */
[-C--:B------:R-:W-:Y:S02]  /*0130*/  IABS R7, R4.reuse ;  /* 0x0000000400077213 */ /* 0x080fe40000000000 */
[----:B------:R-:W-:Y:S02]  /*0140*/  IABS R10, R4 ;  /* 0x00000004000a7213 */ /* 0x000fe40000000000 */
[----:B------:R-:W0:Y:S08]  /*0150*/  I2F.RP R0, R7 ;  /* 0x0000000700007306 */ /* 0x000e300000209400 */
[----:B0-----:R-:W0:Y:S02]  /*0160*/  MUFU.RCP R0, R0 ;  /* 0x0000000000007308 */ /* 0x001e240000001000 */
[----:B0-----:R-:W-:-:S02]  /*0170*/  VIADD R2, R0, 0xffffffe ;  /* 0x0ffffffe00027836 */ /* 0x001fc40000000000 */
[----:B------:R-:W-:-:S04]  /*0180*/  IMAD.MOV R0, RZ, RZ, -R10 ;  /* 0x000000ffff007224 */ /* 0x000fc800078e0a0a */
[----:B------:R0:W1:Y:S02]  /*0190*/  F2I.FTZ.U32.TRUNC.NTZ R3, R2 ;  /* 0x0000000200037305 */ /* 0x000064000021f000 */
[----:B0-----:R-:W-:Y:S02]  /*01a0*/  IMAD.MOV.U32 R2, RZ, RZ, RZ ;  /* 0x000000ffff027224 */ /* 0x001fe400078e00ff */
[----:B-1----:R-:W-:-:S04]  /*01b0*/  IMAD.MOV R6, RZ, RZ, -R3 ;  /* 0x000000ffff067224 */ /* 0x002fc800078e0a03 */
[----:B------:R-:W-:Y:S02]  /*01c0*/  IMAD R9, R6, R7, RZ ;  /* 0x0000000706097224 */ /* 0x000fe400078e02ff */
[----:B------:R-:W-:Y:S02]  /*01d0*/  IMAD.MOV.U32 R6, RZ, RZ, R8 ;  /* 0x000000ffff067224 */ /* 0x000fe400078e0008 */
[----:B------:R-:W-:-:S06]  /*01e0*/  IMAD.HI.U32 R3, R3, R9, R2 ;  /* 0x0000000903037227 */ /* 0x000fcc00078e0002 */
[----:B------:R-:W-:-:S04]  /*01f0*/  IMAD.HI.U32 R3, R3, R6, RZ ;  /* 0x0000000603037227 */ /* 0x000fc800078e00ff */
[----:B------:R-:W-:-:S05]  /*0200*/  IMAD R0, R3, R0, R6 ;  /* 0x0000000003007224 */ /* 0x000fca00078e0206 */
[----:B------:R-:W-:-:S13]  /*0210*/  ISETP.GT.U32.AND P1, PT, R7, R0, PT ;  /* 0x000000000700720c */ /* 0x000fda0003f24070 */
[----:B------:R-:W-:Y:S02]  /*0220*/  @!P1 IMAD.IADD R0, R0, 0x1, -R7 ;  /* 0x0000000100009824 */ /* 0x000fe400078e0a07 */
[----:B------:R-:W-:Y:S01]  /*0230*/  @!P1 VIADD R3, R3, 0x1 ;  /* 0x0000000103039836 */ /* 0x000fe20000000000 */
[----:B------:R-:W-:Y:S02]  /*0240*/  ISETP.NE.AND P1, PT, R4, RZ, PT ;  /* 0x000000ff0400720c */ /* 0x000fe40003f25270 */
[----:B------:R-:W-:Y:S02]  /*0250*/  ISETP.GE.U32.AND P0, PT, R0, R7, PT ;  /* 0x000000070000720c */ /* 0x000fe40003f06070 */
[----:B------:R-:W-:-:S04]  /*0260*/  LOP3.LUT R0, R5, R4, RZ, 0x3c, !PT ;  /* 0x0000000405007212 */ /* 0x000fc800078e3cff */
[----:B------:R-:W-:Y:S01]  /*0270*/  ISETP.GE.AND P2, PT, R0, RZ, PT ;  /* 0x000000ff0000720c */ /* 0x000fe20003f46270 */
[----:B------:R-:W-:-:S06]  /*0280*/  VIADD R0, R28, 0x3f ;  /* 0x0000003f1c007836 */ /* 0x000fcc0000000000 */
[----:B------:R-:W-:-:S04]  /*0290*/  @P0 VIADD R3, R3, 0x1 ;  /* 0x0000000103030836 */ /* 0x000fc80000000000 */
[----:B------:R-:W-:Y:S01]  /*02a0*/  IMAD.MOV.U32 R2, RZ, RZ, R3 ;  /* 0x000000ffff027224 */ /* 0x000fe200078e0003 */
[----:B------:R-:W-:-:S03]  /*02b0*/  SHF.R.S32.HI R3, RZ, 0x1f, R0 ;  /* 0x0000001fff037819 */ /* 0x000fc60000011400 */
[----:B------:R-:W-:Y:S01]  /*02c0*/  @!P2 IMAD.MOV R2, RZ, RZ, -R2 ;  /* 0x000000ffff02a224 */ /* 0x000fe200078e0a02 */
[----:B------:R-:W-:Y:S02]  /*02d0*/  @!P1 LOP3.LUT R2, RZ, R4, RZ, 0x33, !PT ;  /* 0x00000004ff029212 */ /* 0x000fe400078e33ff */
[----:B------:R-:W-:-:S03]  /*02e0*/  LEA.HI R3, R3, R0, RZ, 0x6 ;  /* 0x0000000003037211 */ /* 0x000fc600078f30ff */
[----:B------:R-:W-:Y:S02]  /*02f0*/  IMAD.SHL.U32 R10, R2, 0x8, RZ ;  /* 0x00000008020a7824 */ /* 0x000fe400078e00ff */
[----:B------:R-:W-:-:S03]  /*0300*/  IMAD.MOV R2, RZ, RZ, -R2 ;  /* 0x000000ffff027224 */ /* 0x000fc600078e0a02 */
[----:B------:R-:W-:Y:S01]  /*0310*/  LEA.HI.SX32 R3, R3, -R10, 0x1a ;  /* 0x8000000a03037211 */ /* 0x000fe200078fd2ff */
[----:B------:R-:W-:-:S03]  /*0320*/  IMAD R14, R4, R2, R5 ;  /* 0x00000002040e7224 */ /* 0x000fc600078e0205 */
[----:B------:R-:W-:Y:S02]  /*0330*/  VIMNMX R11, R3, 0x8, PT ;  /* 0x00000008030b7848 */ /* 0x000fe40003fe0100 */
[----:B------:R-:W-:Y:S02]  /*0340*/  IABS R9, R14 ;  /* 0x0000000e00097213 */ /* 0x000fe40000000000 */
[-C--:B------:R-:W-:Y:S02]  /*0350*/  IABS R7, R11.reuse ;  /* 0x0000000b00077213 */ /* 0x080fe40000000000 */
[----:B------:R-:W-:Y:S02]  /*0360*/  IABS R4, R11 ;  /* 0x0000000b00047213 */ /* 0x000fe40000000000 */
[----:B------:R-:W0:Y:S08]  /*0370*/  I2F.RP R0, R7 ;  /* 0x0000000700007306 */ /* 0x000e300000209400 */
[----:B0-----:R-:W0:Y:S02]  /*0380*/  MUFU.RCP R0, R0 ;  /* 0x0000000000007308 */ /* 0x001e240000001000 */
[----:B0-----:R-:W-:-:S02]  /*0390*/  VIADD R3, R0, 0xffffffe ;  /* 0x0ffffffe00037836 */ /* 0x001fc40000000000 */
[----:B------:R-:W-:Y:S01]  /*03a0*/  IMAD.MOV R0, RZ, RZ, -R4 ;  /* 0x000000ffff007224 */ /* 0x000fe200078e0a04 */
[----:B------:R-:W-:-:S03]  /*03b0*/  SHF.R.S32.HI R4, RZ, 0x5, R53 ;  /* 0x00000005ff047819 */ /* 0x000fc60000011435 */
[----:B------:R-:W0:Y:S01]  /*03c0*/  F2I.FTZ.U32.TRUNC.NTZ R3, R3 ;  /* 0x0000000300037305 */ /* 0x000e22000021f000 */
[----:B------:R-:W-:Y:S01]  /*03d0*/  SGXT R4, R4, 0x1 ;  /* 0x000000010404781a */ /* 0x000fe20000000200 */
[----:B0-----:R-:W-:-:S04]  /*03e0*/  IMAD.MOV R6, RZ, RZ, -R3 ;  /* 0x000000ffff067224 */ /* 0x001fc800078e0a03 */
[----:B------:R-:W-:-:S04]  /*03f0*/  IMAD.MOV.U32 R2, RZ, RZ, R6 ;  /* 0x000000ffff027224 */ /* 0x000fc800078e0006 */
[----:B------:R-:W-:Y:S02]  /*0400*/  IMAD R5, R2, R7, RZ ;  /* 0x0000000702057224 */ /* 0x000fe400078e02ff */
[----:B------:R-:W-:-:S04]  /*0410*/  IMAD.MOV.U32 R2, RZ, RZ, RZ ;  /* 0x000000ffff027224 */ /* 0x000fc800078e00ff */
[----:B------:R-:W-:Y:S01]  /*0420*/  IMAD.HI.U32 R2, R3, R5, R2 ;  /* 0x0000000503027227 */ /* 0x000fe200078e0002 */
[----:B------:R-:W-:-:S04]  /*0430*/  LOP3.LUT R3, R53, 0x20, RZ, 0xc0, !PT ;  /* 0x0000002035037812 */ /* 0x000fc800078ec0ff */
[----:B------:R-:W-:Y:S01]  /*0440*/  SHF.R.U32.HI R6, RZ, 0x4, R3 ;  /* 0x00000004ff067819 */ /* 0x000fe20000011603 */
[----:B------:R-:W-:-:S04]  /*0450*/  IMAD.HI.U32 R2, R2, R9, RZ ;  /* 0x0000000902027227 */ /* 0x000fc800078e00ff */
[----:B------:R-:W-:Y:S01]  /*0460*/  IMAD R0, R2, R0, R9 ;  /* 0x0000000002007224 */ /* 0x000fe200078e0209 */
[----:B------:R-:W-:-:S04]  /*0470*/  SHF.R.U32.HI R9, RZ, 0x6, R53 ;  /* 0x00000006ff097819 */ /* 0x000fc80000011635 */
[----:B------:R-:W-:Y:S02]  /*0480*/  ISETP.GT.U32.AND P1, PT, R7, R0, PT ;  /* 0x000000000700720c */ /* 0x000fe40003f24070 */
[----:B------:R-:W-:-:S04]  /*0490*/  SGXT.U32 R9, R9, 0x1 ;  /* 0x000000010909781a */ /* 0x000fc80000000000 */
[----:B------:R-:W-:-:S07]  /*04a0*/  LOP3.LUT R9, R6, R9, RZ, 0xfc, !PT ;  /* 0x0000000906097212 */ /* 0x000fce00078efcff */
[----:B------:R-:W-:Y:S02]  /*04b0*/  @!P1 IMAD.IADD R0, R0, 0x1, -R7 ;  /* 0x0000000100009824 */ /* 0x000fe400078e0a07 */
[----:B------:R-:W-:Y:S01]  /*04c0*/  @!P1 VIADD R2, R2, 0x1 ;  /* 0x0000000102029836 */ /* 0x000fe20000000000 */
[----:B------:R-:W-:Y:S02]  /*04d0*/  ISETP.NE.AND P1, PT, R11, RZ, PT ;  /* 0x000000ff0b00720c */ /* 0x000fe40003f25270 */
[----:B------:R-:W-:Y:S01]  /*04e0*/  ISETP.GE.U32.AND P0, PT, R0, R7, PT ;  /* 0x000000070000720c */ /* 0x000fe20003f06070 */
[----:B------:R-:W-:Y:S01]  /*04f0*/  IMAD.SHL.U32 R7, R53, 0x4, RZ ;  /* 0x0000000435077824 */ /* 0x000fe200078e00ff */
[----:B------:R-:W-:-:S04]  /*0500*/  LOP3.LUT R0, R14, R11, RZ, 0x3c, !PT ;  /* 0x0000000b0e007212 */ /* 0x000fc800078e3cff */
[----:B------:R-:W-:Y:S01]  /*0510*/  ISETP.GE.AND P2, PT, R0, RZ, PT ;  /* 0x000000ff0000720c */ /* 0x000fe20003f46270 */
[----:B------:R-:W-:-:S06]  /*0520*/  IMAD.SHL.U32 R0, R53, 0x20, RZ ;  /* 0x0000002035007824 */ /* 0x000fcc00078e00ff */
[----:B------:R-:W-:Y:S01]  /*0530*/  @P0 VIADD R2, R2, 0x1 ;  /* 0x0000000102020836 */ /* 0x000fe20000000000 */
[----:B------:R-:W-:-:S03]  /*0540*/  ISETP.GE.AND P0, PT, R13, 0x80, PT ;  /* 0x000000800d00780c */ /* 0x000fc60003f06270 */
[----:B------:R-:W-:Y:S01]  /*0550*/  IMAD.MOV.U32 R5, RZ, RZ, R2 ;  /* 0x000000ffff057224 */ /* 0x000fe200078e0002 */
[C---:B------:R-:W-:Y:S02]  /*0560*/  LOP3.LUT R2, R0.reuse, 0x60, RZ, 0xc0, !PT ;  /* 0x0000006000027812 */ /* 0x040fe400078ec0ff */
[----:B------:R-:W-:Y:S01]  /*0570*/  LOP3.LUT R0, R0, 0x300, RZ, 0xc0, !PT ;  /* 0x0000030000007812 */ /* 0x000fe200078ec0ff */
[----:B------:R-:W-:Y:S01]  /*0580*/  @!P2 IMAD.MOV R5, RZ, RZ, -R5 ;  /* 0x000000ffff05a224 */ /* 0x000fe200078e0a05 */
[----:B------:R-:W-:Y:S02]  /*0590*/  @!P1 LOP3.LUT R5, RZ, R11, RZ, 0x33, !PT ;  /* 0x0000000bff059212 */ /* 0x000fe400078e33ff */
[----:B------:R-:W-:Y:S02]  /*05a0*/  LOP3.LUT R3, R2, 0x9c, R53, 0xf8, !PT ;  /* 0x0000009c02037812 */ /* 0x000fe400078ef835 */
[----:B------:R-:W-:Y:S01]  /*05b0*/  LOP3.LUT R8, R0, 0x7c, R7, 0xf8, !PT ;  /* 0x0000007c00087812 */ /* 0x000fe200078ef807 */
[----:B------:R-:W-:Y:S01]  /*05c0*/  IMAD.MOV R2, RZ, RZ, -R5 ;  /* 0x000000ffff027224 */ /* 0x000fe200078e0a05 */
[----:B------:R-:W-:Y:S01]  /*05d0*/  LOP3.LUT R7, R3, 0x240, R4, 0x78, !PT ;  /* 0x0000024003077812 */ /* 0x000fe200078e7804 */
[----:B------:R-:W-:Y:S01]  /*05e0*/  IMAD.SHL.U32 R5, R5, 0x10, RZ ;  /* 0x0000001005057824 */ /* 0x000fe200078e00ff */
[----:B------:R-:W-:Y:S01]  /*05f0*/  SHF.R.U32.HI R0, RZ, 0x2, R12 ;  /* 0x00000002ff007819 */ /* 0x000fe2000001160c */
[----:B------:R-:W-:Y:S01]  /*0600*/  IMAD R3, R11, R2, R14 ;  /* 0x000000020b037224 */ /* 0x000fe200078e020e */
[----:B------:R-:W-:-:S02]  /*0610*/  LOP3.LUT R2, R53, 0x40, RZ, 0xc0, !PT ;  /* 0x0000004035027812 */ /* 0x000fc400078ec0ff */
[----:B------:R-:W-:Y:S01]  /*0620*/  SHF.R.U32.HI R4, RZ, 0x6, R53 ;  /* 0x00000006ff047819 */ /* 0x000fe20000011635 */
[----:B------:R-:W-:Y:S01]  /*0630*/  IMAD.IADD R6, R10, 0x1, R3 ;  /* 0x000000010a067824 */ /* 0x000fe200078e0203 */
[----:B------:R-:W-:Y:S02]  /*0640*/  LEA.HI R2, R2, R7, RZ, 0x1b ;  /* 0x0000000702027211 */ /* 0x000fe400078fd8ff */
[----:B------:R-:W-:Y:S02]  /*0650*/  LOP3.LUT R7, R53, 0x3f, RZ, 0xc0, !PT ;  /* 0x0000003f35077812 */ /* 0x000fe400078ec0ff */
[----:B------:R-:W-:Y:S02]  /*0660*/  LOP3.LUT R0, R9, R8, R0, 0xf6, !PT ;  /* 0x0000000809007212 */ /* 0x000fe400078ef600 */
[----:B------:R-:W-:Y:S01]  /*0670*/  LEA.HI R3, R53, 0xc, RZ, 0x1a ;  /* 0x0000000c35037811 */ /* 0x000fe200078fd0ff */
[----:B------:R-:W-:Y:S01]  /*0680*/  IMAD R6, R6, 0x40, R7 ;  /* 0x0000004006067824 */ /* 0x000fe200078e0207 */
[----:B------:R-:W-:Y:S01]  /*0690*/  SGXT.U32 R4, R4, 0x2 ;  /* 0x000000020404781a */ /* 0x000fe20000000000 */
[----:B------:R-:W-:Y:S06]  /*06a0*/  @!P0 BRA `(.L_x_0) ;  /* 0x0000002000a08947 */ /* 0x000fec0003800000 */
[----:B------:R-:W-:Y:S01]  /*06b0*/  IABS R27, R28 ;  /* 0x0000001c001b7213 */ /* 0x000fe20000000000 */
[----:B------:R-:W0:Y:S01]  /*06c0*/  LDC R99, c[0x0][0x238] ;  /* 0x00008e00ff637b82 */ /* 0x000e220000000800 */
[----:B------:R-:W-:Y:S01]  /*06d0*/  IABS R21, R29 ;  /* 0x0000001d00157213 */ /* 0x000fe20000000000 */
[----:B------:R-:W-:Y:S01]  /*06e0*/  ULDC UR4, c[0x0][0x240] ;  /* 0x0000900000047ab9 */ /* 0x000fe20000000800 */
[----:B------:R-:W1:Y:S01]  /*06f0*/  I2F.RP R15, R27 ;  /* 0x0000001b000f7306 */ /* 0x000e620000209400 */
[----:B------:R-:W-:Y:S01]  /*0700*/  IABS R18, R6 ;  /* 0x0000000600127213 */ /* 0x000fe20000000000 */
[----:B------:R-:W-:Y:S01]  /*0710*/  ULDC UR6, c[0x0][0x234] ;  /* 0x00008d0000067ab9 */ /* 0x000fe20000000800 */
[----:B------:R-:W-:Y:S01]  /*0720*/  LEA.HI R26, R12, R5, RZ, 0x19 ;  /* 0x000000050c1a7211 */ /* 0x000fe200078fc8ff */
[----:B------:R-:W-:Y:S01]  /*0730*/  ULDC.64 UR10, c[0x0][0x218] ;  /* 0x00008600000a7ab9 */ /* 0x000fe20000000a00 */
[----:B------:R-:W-:Y:S01]  /*0740*/  ISETP.GE.AND P4, PT, R6, RZ, PT ;  /* 0x000000ff0600720c */ /* 0x000fe20003f86270 */
[----:B------:R-:W-:Y:S01]  /*0750*/  ULDC.64 UR8, c[0x0][0x210] ;  /* 0x0000840000087ab9 */ /* 0x000fe20000000a00 */
[----:B------:R-:W-:Y:S01]  /*0760*/  ISETP.NE.AND P6, PT, R28, RZ, PT ;  /* 0x000000ff1c00720c */ /* 0x000fe20003fc5270 */
[----:B------:R-:W2:Y:S01]  /*0770*/  I2F.RP R14, R21 ;  /* 0x00000015000e7306 */ /* 0x000ea20000209400 */
[C---:B------:R-:W-:Y:S01]  /*0780*/  VIADD R31, R26.reuse, 0xe ;  /* 0x0000000e1a1f7836 */ /* 0x040fe20000000000 */
[----:B------:R-:W-:Y:S01]  /*0790*/  IABS R30, R26 ;  /* 0x0000001a001e7213 */ /* 0x000fe20000000000 */
[C---:B------:R-:W-:Y:S01]  /*07a0*/  VIADD R32, R26.reuse, 0xc ;  /* 0x0000000c1a207836 */ /* 0x040fe20000000000 */
[----:B------:R-:W-:Y:S01]  /*07b0*/  USHF.R.U32.HI UR13, URZ, 0x4, UR12 ;  /* 0x000000043f0d7899 */ /* 0x000fe2000801160c */
[C---:B------:R-:W-:Y:S01]  /*07c0*/  VIADD R33, R26.reuse, 0xa ;  /* 0x0000000a1a217836 */ /* 0x040fe20000000000 */
[C---:B------:R-:W-:Y:S01]  /*07d0*/  LEA.HI R40, R53.reuse, 0x4c, RZ, 0x1a ;  /* 0x0000004c35287811 */ /* 0x040fe200078fd0ff */
[C---:B------:R-:W-:Y:S01]  /*07e0*/  VIADD R34, R26.reuse, 0x8 ;  /* 0x000000081a227836 */ /* 0x040fe20000000000 */
[----:B-1----:R-:W1:Y:S01]  /*07f0*/  MUFU.RCP R15, R15 ;  /* 0x0000000f000f7308 */ /* 0x002e620000001000 */
[C---:B------:R-:W-:Y:S01]  /*0800*/  VIADD R35, R26.reuse, 0x6 ;  /* 0x000000061a237836 */ /* 0x040fe20000000000 */
[C---:B------:R-:W-:Y:S01]  /*0810*/  LEA.HI R44, R53.reuse, 0x5c, RZ, 0x1a ;  /* 0x0000005c352c7811 */ /* 0x040fe200078fd0ff */
[C---:B------:R-:W-:Y:S01]  /*0820*/  VIADD R36, R26.reuse, 0x4 ;  /* 0x000000041a247836 */ /* 0x040fe20000000000 */
[C---:B------:R-:W-:Y:S01]  /*0830*/  LEA.HI R48, R53.reuse, 0x6c, RZ, 0x1a ;  /* 0x0000006c35307811 */ /* 0x040fe200078fd0ff */
[----:B------:R-:W-:Y:S01]  /*0840*/  VIADD R37, R26, 0x2 ;  /* 0x000000021a257836 */ /* 0x000fe20000000000 */
[----:B------:R-:W-:Y:S01]  /*0850*/  IABS R19, R35 ;  /* 0x0000002300137213 */ /* 0x000fe20000000000 */
[----:B------:R-:W-:Y:S01]  /*0860*/  USGXT.U32 UR13, UR13, 0xe ;  /* 0x0000000e0d0d789a */ /* 0x000fe20008000000 */
[----:B--2---:R-:W2:Y:S01]  /*0870*/  MUFU.RCP R14, R14 ;  /* 0x0000000e000e7308 */ /* 0x004ea20000001000 */
[----:B------:R-:W-:Y:S01]  /*0880*/  IABS R23, R36 ;  /* 0x0000002400177213 */ /* 0x000fe20000000000 */
[----:B------:R-:W-:Y:S01]  /*0890*/  ULDC UR5, c[0x0][0x23c] ;  /* 0x00008f0000057ab9 */ /* 0x000fe20000000800 */
[----:B------:R-:W-:Y:S01]  /*08a0*/  IABS R25, R37 ;  /* 0x0000002500197213 */ /* 0x000fe20000000000 */
[----:B------:R-:W-:Y:S01]  /*08b0*/  USHF.L.U32 UR27, UR5, 0x7, URZ ;  /* 0x00000007051b7899 */ /* 0x000fe2000800063f */
[----:B------:R-:W-:Y:S01]  /*08c0*/  LEA.HI R52, R53, 0x7c, RZ, 0x1a ;  /* 0x0000007c35347811 */ /* 0x000fe200078fd0ff */
[----:B0-----:R-:W-:Y:S01]  /*08d0*/  IMAD.SHL.U32 R138, R99, 0x80, RZ ;  /* 0x00000080638a7824 */ /* 0x001fe200078e00ff */
[----:B------:R-:W-:Y:S01]  /*08e0*/  LOP3.LUT R38, R4, 0x44, RZ, 0xfc, !PT ;  /* 0x0000004404267812 */ /* 0x000fe200078efcff */
[-C--:B------:R-:W-:Y:S01]  /*08f0*/  IMAD R57, R48, R99.reuse, RZ ;  /* 0x0000006330397224 */ /* 0x080fe200078e02ff */
[C---:B------:R-:W-:Y:S01]  /*0900*/  LOP3.LUT R39, R4.reuse, 0x48, RZ, 0xfc, !PT ;  /* 0x0000004804277812 */ /* 0x040fe200078efcff */
[----:B-1----:R-:W-:Y:S01]  /*0910*/  VIADD R10, R15, 0xffffffe ;  /* 0x0ffffffe0f0a7836 */ /* 0x002fe20000000000 */
[----:B------:R-:W-:Y:S01]  /*0920*/  LOP3.LUT R41, R4, 0x50, RZ, 0xfc, !PT ;  /* 0x0000005004297812 */ /* 0x000fe200078efcff */
[-C--:B------:R-:W-:Y:S01]  /*0930*/  IMAD R56, R52, R99.reuse, RZ ;  /* 0x0000006334387224 */ /* 0x080fe200078e02ff */
[C---:B------:R-:W-:Y:S01]  /*0940*/  LOP3.LUT R42, R4.reuse, 0x54, RZ, 0xfc, !PT ;  /* 0x00000054042a7812 */ /* 0x040fe200078efcff */
[----:B------:R0:W1:Y:S01]  /*0950*/  F2I.FTZ.U32.TRUNC.NTZ R11, R10 ;  /* 0x0000000a000b7305 */ /* 0x000062000021f000 */
[----:B------:R-:W-:Y:S01]  /*0960*/  LOP3.LUT R43, R4, 0x58, RZ, 0xfc, !PT ;  /* 0x00000058042b7812 */ /* 0x000fe200078efcff */
[----:B------:R-:W-:Y:S01]  /*0970*/  IMAD R58, R44, R99, RZ ;  /* 0x000000632c3a7224 */ /* 0x000fe200078e02ff */
[----:B------:R-:W-:Y:S01]  /*0980*/  LOP3.LUT R45, R4, 0x60, RZ, 0xfc, !PT ;  /* 0x00000060042d7812 */ /* 0x000fe200078efcff */
[----:B--2---:R-:W-:Y:S01]  /*0990*/  VIADD R8, R14, 0xffffffe ;  /* 0x0ffffffe0e087836 */ /* 0x004fe20000000000 */
[----:B------:R-:W-:Y:S01]  /*09a0*/  IABS R14, R31 ;  /* 0x0000001f000e7213 */ /* 0x000fe20000000000 */
[-C--:B------:R-:W-:Y:S01]  /*09b0*/  IMAD R59, R40, R99.reuse, RZ ;  /* 0x00000063283b7224 */ /* 0x080fe200078e02ff */
[C---:B------:R-:W-:Y:S01]  /*09c0*/  LOP3.LUT R46, R4.reuse, 0x64, RZ, 0xfc, !PT ;  /* 0x00000064042e7812 */ /* 0x040fe200078efcff */
[----:B------:R2:W3:Y:S01]  /*09d0*/  F2I.FTZ.U32.TRUNC.NTZ R9, R8 ;  /* 0x0000000800097305 */ /* 0x0004e2000021f000 */
[----:B0-----:R-:W-:Y:S01]  /*09e0*/  IMAD.MOV.U32 R10, RZ, RZ, RZ ;  /* 0x000000ffff0a7224 */ /* 0x001fe200078e00ff */
[C---:B------:R-:W-:Y:S01]  /*09f0*/  LOP3.LUT R47, R4.reuse, 0x68, RZ, 0xfc, !PT ;  /* 0x00000068042f7812 */ /* 0x040fe200078efcff */
[-C--:B------:R-:W-:Y:S01]  /*0a00*/  IMAD R63, R3, R99.reuse, RZ ;  /* 0x00000063033f7224 */ /* 0x080fe200078e02ff */
[C---:B------:R-:W-:Y:S01]  /*0a10*/  LOP3.LUT R49, R4.reuse, 0x70, RZ, 0xfc, !PT ;  /* 0x0000007004317812 */ /* 0x040fe200078efcff */
[C---:B------:R-:W-:Y:S01]  /*0a20*/  IMAD R64, R4.reuse, R99, RZ ;  /* 0x0000006304407224 */ /* 0x040fe200078e02ff */
[C---:B------:R-:W-:Y:S01]  /*0a30*/  LOP3.LUT R50, R4.reuse, 0x74, RZ, 0xfc, !PT ;  /* 0x0000007404327812 */ /* 0x040fe200078efcff */
[--C-:B-1----:R-:W-:Y:S01]  /*0a40*/  IMAD.MOV R16, RZ, RZ, -R11.reuse ;  /* 0x000000ffff107224 */ /* 0x102fe200078e0a0b */
[----:B------:R-:W-:Y:S01]  /*0a50*/  LOP3.LUT R51, R4, 0x78, RZ, 0xfc, !PT ;  /* 0x0000007804337812 */ /* 0x000fe200078efcff */
[----:B--2---:R-:W-:Y:S01]  /*0a60*/  IMAD.MOV.U32 R8, RZ, RZ, RZ ;  /* 0x000000ffff087224 */ /* 0x004fe200078e00ff */
[----:B------:R-:W-:Y:S01]  /*0a70*/  UIADD3 UR25, UR12, 0x2000, URZ ;  /* 0x000020000c197890 */ /* 0x000fe2000fffe03f */
[----:B------:R-:W-:Y:S01]  /*0a80*/  IMAD R17, R16, R27, RZ ;  /* 0x0000001b10117224 */ /* 0x000fe200078e02ff */
[----:B------:R-:W-:Y:S01]  /*0a90*/  USHF.R.S32.HI UR28, URZ, 0x1f, UR27 ;  /* 0x0000001f3f1c7899 */ /* 0x000fe2000801141b */
[----:B------:R-:W-:Y:S01]  /*0aa0*/  IMAD R77, R51, R99, RZ ;  /* 0x00000063334d7224 */ /* 0x000fe200078e02ff */
[----:B------:R-:W-:Y:S01]  /*0ab0*/  ULDC UR24, c[0x0][0x230] ;  /* 0x00008c0000187ab9 */ /* 0x000fe20000000800 */
[----:B------:R-:W-:-:S04]  /*0ac0*/  IMAD.HI.U32 R11, R11, R17, R10 ;  /* 0x000000110b0b7227 */ /* 0x000fc800078e000a */
[----:B---3--:R-:W-:Y:S02]  /*0ad0*/  IMAD.MOV R16, RZ, RZ, -R9 ;  /* 0x000000ffff107224 */ /* 0x008fe400078e0a09 */
[----:B------:R-:W-:-:S04]  /*0ae0*/  IMAD.HI.U32 R11, R11, R18, RZ ;  /* 0x000000120b0b7227 */ /* 0x000fc800078e00ff */
[----:B------:R-:W-:Y:S02]  /*0af0*/  IMAD.MOV R17, RZ, RZ, -R11 ;  /* 0x000000ffff117224 */ /* 0x000fe400078e0a0b */
[----:B------:R-:W-:Y:S01]  /*0b00*/  IMAD.MOV.U32 R10, RZ, RZ, R16 ;  /* 0x000000ffff0a7224 */ /* 0x000fe200078e0010 */
[----:B------:R-:W-:Y:S01]  /*0b10*/  IABS R16, R33 ;  /* 0x0000002100107213 */ /* 0x000fe20000000000 */
[C---:B------:R-:W-:Y:S01]  /*0b20*/  IMAD R18, R27.reuse, R17, R18 ;  /* 0x000000111b127224 */ /* 0x040fe200078e0212 */
[----:B------:R-:W-:Y:S01]  /*0b30*/  IABS R17, R34 ;  /* 0x0000002200117213 */ /* 0x000fe20000000000 */
[----:B------:R-:W-:Y:S01]  /*0b40*/  IMAD R15, R10, R21, RZ ;  /* 0x000000150a0f7224 */ /* 0x000fe200078e02ff */
[----:B------:R-:W-:Y:S01]  /*0b50*/  IABS R10, R32 ;  /* 0x00000020000a7213 */ /* 0x000fe20000000000 */
[----:B------:R-:W-:Y:S01]  /*0b60*/  IMAD R78, R50, R99, RZ ;  /* 0x00000063324e7224 */ /* 0x000fe200078e02ff */
[----:B------:R-:W-:Y:S01]  /*0b70*/  ISETP.GT.U32.AND P0, PT, R27, R18, PT ;  /* 0x000000121b00720c */ /* 0x000fe20003f04070 */
[----:B------:R-:W-:-:S04]  /*0b80*/  IMAD.HI.U32 R8, R9, R15, R8 ;  /* 0x0000000f09087227 */ /* 0x000fc800078e0008 */
[----:B------:R-:W-:Y:S02]  /*0b90*/  IMAD.MOV.U32 R15, RZ, RZ, R10 ;  /* 0x000000ffff0f7224 */ /* 0x000fe400078e000a */
[----:B------:R-:W-:-:S04]  /*0ba0*/  IMAD.HI.U32 R9, R8, R14, RZ ;  /* 0x0000000e08097227 */ /* 0x000fc800078e00ff */
[----:B------:R-:W-:Y:S02]  /*0bb0*/  IMAD.MOV R9, RZ, RZ, -R9 ;  /* 0x000000ffff097224 */ /* 0x000fe400078e0a09 */
[----:B------:R-:W-:Y:S02]  /*0bc0*/  @!P0 IMAD.IADD R18, R18, 0x1, -R27 ;  /* 0x0000000112128824 */ /* 0x000fe400078e0a1b */
[----:B------:R-:W-:-:S03]  /*0bd0*/  IMAD.HI.U32 R10, R8, R15, RZ ;  /* 0x0000000f080a7227 */ /* 0x000fc600078e00ff */
[----:B------:R-:W-:Y:S01]  /*0be0*/  ISETP.GT.U32.AND P0, PT, R27, R18, PT ;  /* 0x000000121b00720c */ /* 0x000fe20003f04070 */
[----:B------:R-:W-:-:S04]  /*0bf0*/  IMAD.HI.U32 R11, R8, R16, RZ ;  /* 0x00000010080b7227 */ /* 0x000fc800078e00ff */
[C---:B------:R-:W-:Y:S02]  /*0c00*/  IMAD R9, R21.reuse, R9, R14 ;  /* 0x0000000915097224 */ /* 0x040fe400078e020e */
[----:B------:R-:W-:Y:S02]  /*0c10*/  IMAD.MOV R10, RZ, RZ, -R10 ;  /* 0x000000ffff0a7224 */ /* 0x000fe400078e0a0a */
[----:B------:R-:W-:Y:S01]  /*0c20*/  IMAD.MOV R11, RZ, RZ, -R11 ;  /* 0x000000ffff0b7224 */ /* 0x000fe200078e0a0b */
[C---:B------:R-:W-:Y:S01]  /*0c30*/  ISETP.GT.U32.AND P2, PT, R21.reuse, R9, PT ;  /* 0x000000091500720c */ /* 0x040fe20003f44070 */
[C---:B------:R-:W-:Y:S02]  /*0c40*/  IMAD R10, R21.reuse, R10, R15 ;  /* 0x0000000a150a7224 */ /* 0x040fe400078e020f */
[----:B------:R-:W-:Y:S02]  /*0c50*/  IMAD R14, R21, R11, R16 ;  /* 0x0000000b150e7224 */ /* 0x000fe400078e0210 */
[----:B------:R-:W-:-:S03]  /*0c60*/  IMAD.HI.U32 R11, R8, R17, RZ ;  /* 0x00000011080b7227 */ /* 0x000fc600078e00ff */
[----:B------:R-:W-:Y:S01]  /*0c70*/  ISETP.GT.U32.AND P1, PT, R21, R14, PT ;  /* 0x0000000e1500720c */ /* 0x000fe20003f24070 */
[----:B------:R-:W-:-:S04]  /*0c80*/  IMAD.HI.U32 R15, R8, R19, RZ ;  /* 0x00000013080f7227 */ /* 0x000fc800078e00ff */
[----:B------:R-:W-:-:S04]  /*0c90*/  IMAD.HI.U32 R16, R8, R23, RZ ;  /* 0x0000001708107227 */ /* 0x000fc800078e00ff */
[----:B------:R-:W-:Y:S02]  /*0ca0*/  IMAD.MOV R20, RZ, RZ, -R11 ;  /* 0x000000ffff147224 */ /* 0x000fe400078e0a0b */
[----:B------:R-:W-:Y:S02]  /*0cb0*/  IMAD.MOV R22, RZ, RZ, -R15 ;  /* 0x000000ffff167224 */ /* 0x000fe400078e0a0f */
[----:B------:R-:W-:-:S04]  /*0cc0*/  IMAD.HI.U32 R11, R8, R25, RZ ;  /* 0x00000019080b7227 */ /* 0x000fc800078e00ff */
[----:B------:R-:W-:Y:S01]  /*0cd0*/  @!P0 IMAD.IADD R18, R18, 0x1, -R27 ;  /* 0x0000000112128824 */ /* 0x000fe200078e0a1b */
[C---:B------:R-:W-:Y:S01]  /*0ce0*/  ISETP.GT.U32.AND P0, PT, R21.reuse, R10, PT ;  /* 0x0000000a1500720c */ /* 0x040fe20003f04070 */
[----:B------:R-:W-:Y:S02]  /*0cf0*/  IMAD.MOV R24, RZ, RZ, -R16 ;  /* 0x000000ffff187224 */ /* 0x000fe400078e0a10 */
[C---:B------:R-:W-:Y:S02]  /*0d00*/  IMAD R16, R21.reuse, R22, R19 ;  /* 0x0000001615107224 */ /* 0x040fe400078e0213 */
[----:B------:R-:W-:Y:S02]  /*0d10*/  IMAD R15, R21, R20, R17 ;  /* 0x00000014150f7224 */ /* 0x000fe400078e0211 */
[----:B------:R-:W-:Y:S02]  /*0d20*/  IMAD.MOV R22, RZ, RZ, -R11 ;  /* 0x000000ffff167224 */ /* 0x000fe400078e0a0b */
[----:B------:R-:W-:Y:S01]  /*0d30*/  @!P2 IMAD.IADD R9, R9, 0x1, -R21 ;  /* 0x000000010909a824 */ /* 0x000fe200078e0a15 */
[----:B------:R-:W-:Y:S01]  /*0d40*/  ISETP.GT.U32.AND P3, PT, R21, R15, PT ;  /* 0x0000000f1500720c */ /* 0x000fe20003f64070 */
[----:B------:R-:W-:-:S02]  /*0d50*/  IMAD.MOV.U32 R20, RZ, RZ, R18 ;  /* 0x000000ffff147224 */ /* 0x000fc400078e0012 */
[----:B------:R-:W-:Y:S01]  /*0d60*/  IMAD.MOV.U32 R19, RZ, RZ, R30 ;  /* 0x000000ffff137224 */ /* 0x000fe200078e001e */
[C---:B------:R-:W-:Y:S01]  /*0d70*/  ISETP.GT.U32.AND P2, PT, R21.reuse, R9, PT ;  /* 0x000000091500720c */ /* 0x040fe20003f44070 */
[C---:B------:R-:W-:Y:S01]  /*0d80*/  IMAD R18, R21.reuse, R22, R25 ;  /* 0x0000001615127224 */ /* 0x040fe200078e0219 */
[----:B------:R-:W-:Y:S01]  /*0d90*/  LOP3.LUT R22, R4, 0x14, RZ, 0xfc, !PT ;  /* 0x0000001404167812 */ /* 0x000fe200078efcff */
[----:B------:R-:W-:Y:S01]  /*0da0*/  @!P4 IMAD.MOV R20, RZ, RZ, -R20 ;  /* 0x000000ffff14c224 */ /* 0x000fe200078e0a14 */
[C---:B------:R-:W-:Y:S01]  /*0db0*/  ISETP.GT.U32.AND P4, PT, R21.reuse, R16, PT ;  /* 0x000000101500720c */ /* 0x040fe20003f84070 */
[----:B------:R-:W-:Y:S01]  /*0dc0*/  IMAD.HI.U32 R8, R8, R19, RZ ;  /* 0x0000001308087227 */ /* 0x000fe200078e00ff */
[----:B------:R-:W-:Y:S02]  /*0dd0*/  @!P6 LOP3.LUT R20, RZ, R28, RZ, 0x33, !PT ;  /* 0x0000001cff14e212 */ /* 0x000fe400078e33ff */
[----:B------:R-:W-:Y:S01]  /*0de0*/  ISETP.GT.U32.AND P6, PT, R21, R18, PT ;  /* 0x000000121500720c */ /* 0x000fe20003fc4070 */
[----:B------:R-:W-:Y:S01]  /*0df0*/  IMAD.MOV R8, RZ, RZ, -R8 ;  /* 0x000000ffff087224 */ /* 0x000fe200078e0a08 */
[----:B------:R-:W-:Y:S01]  /*0e00*/  LEA.HI R28, R53, 0x1c, RZ, 0x1a ;  /* 0x0000001c351c7811 */ /* 0x000fe200078fd0ff */
[C---:B------:R-:W-:Y:S01]  /*0e10*/  IMAD R17, R21.reuse, R24, R23 ;  /* 0x0000001815117224 */ /* 0x040fe200078e0217 */
[----:B------:R-:W-:Y:S01]  /*0e20*/  LOP3.LUT R23, R4, 0x18, RZ, 0xfc, !PT ;  /* 0x0000001804177812 */ /* 0x000fe200078efcff */
[C---:B------:R-:W-:Y:S01]  /*0e30*/  IMAD R19, R21.reuse, R8, R19 ;  /* 0x0000000815137224 */ /* 0x040fe200078e0213 */
[----:B------:R-:W-:Y:S01]  /*0e40*/  SHF.R.S32.HI R8, RZ, 0x1f, R13 ;  /* 0x0000001fff087819 */ /* 0x000fe2000001140d */
[--C-:B------:R-:W-:Y:S01]  /*0e50*/  @!P1 IMAD.IADD R14, R14, 0x1, -R21.reuse ;  /* 0x000000010e0e9824 */ /* 0x100fe200078e0a15 */
[C---:B------:R-:W-:Y:S01]  /*0e60*/  ISETP.GT.U32.AND P5, PT, R21.reuse, R17, PT ;  /* 0x000000111500720c */ /* 0x040fe20003fa4070 */
[--C-:B------:R-:W-:Y:S01]  /*0e70*/  @!P0 IMAD.IADD R10, R10, 0x1, -R21.reuse ;  /* 0x000000010a0a8824 */ /* 0x100fe200078e0a15 */
[----:B------:R-:W-:Y:S01]  /*0e80*/  ISETP.GT.U32.AND P0, PT, R21, R19, PT ;  /* 0x000000131500720c */ /* 0x000fe20003f04070 */
[--C-:B------:R-:W-:Y:S01]  /*0e90*/  @!P2 IMAD.IADD R9, R9, 0x1, -R21.reuse ;  /* 0x000000010909a824 */ /* 0x100fe200078e0a15 */
[C---:B------:R-:W-:Y:S01]  /*0ea0*/  ISETP.GT.U32.AND P2, PT, R21.reuse, R14, PT ;  /* 0x0000000e1500720c */ /* 0x040fe20003f44070 */
[--C-:B------:R-:W-:Y:S01]  /*0eb0*/  @!P4 IMAD.IADD R16, R16, 0x1, -R21.reuse ;  /* 0x000000011010c824 */ /* 0x100fe200078e0a15 */
[----:B------:R-:W-:Y:S01]  /*0ec0*/  ISETP.GT.U32.AND P1, PT, R21, R10, PT ;  /* 0x0000000a1500720c */ /* 0x000fe20003f24070 */
[--C-:B------:R-:W-:Y:S01]  /*0ed0*/  @!P6 IMAD.IADD R18, R18, 0x1, -R21.reuse ;  /* 0x000000011212e824 */ /* 0x100fe200078e0a15 */
[----:B------:R-:W-:Y:S01]  /*0ee0*/  ISETP.GE.AND P4, PT, R31, RZ, PT ;  /* 0x000000ff1f00720c */ /* 0x000fe20003f86270 */
[--C-:B------:R-:W-:Y:S01]  /*0ef0*/  @!P3 IMAD.IADD R15, R15, 0x1, -R21.reuse ;  /* 0x000000010f0fb824 */ /* 0x100fe200078e0a15 */
[----:B------:R-:W-:Y:S01]  /*0f00*/  ISETP.GE.AND P6, PT, R33, RZ, PT ;  /* 0x000000ff2100720c */ /* 0x000fe20003fc6270 */
[----:B------:R-:W-:Y:S01]  /*0f10*/  IMAD R20, R20, UR6, RZ ;  /* 0x0000000614147c24 */ /* 0x000fe2000f8e02ff */
[----:B------:R-:W-:Y:S01]  /*0f20*/  LEA.HI R8, R8, R13, RZ, 0x7 ;  /* 0x0000000d08087211 */ /* 0x000fe200078f38ff */
[--C-:B------:R-:W-:Y:S01]  /*0f30*/  @!P5 IMAD.IADD R17, R17, 0x1, -R21.reuse ;  /* 0x000000011111d824 */ /* 0x100fe200078e0a15 */
[----:B------:R-:W-:Y:S01]  /*0f40*/  ISETP.GE.AND P5, PT, R32, RZ, PT ;  /* 0x000000ff2000720c */ /* 0x000fe20003fa6270 */
[--C-:B------:R-:W-:Y:S01]  /*0f50*/  @!P0 IMAD.IADD R19, R19, 0x1, -R21.reuse ;  /* 0x0000000113138824 */ /* 0x100fe200078e0a15 */
[C---:B------:R-:W-:Y:S01]  /*0f60*/  ISETP.GT.U32.AND P0, PT, R21.reuse, R15, PT ;  /* 0x0000000f1500720c */ /* 0x040fe20003f04070 */
[--C-:B------:R-:W-:Y:S01]  /*0f70*/  @!P2 IMAD.IADD R14, R14, 0x1, -R21.reuse ;  /* 0x000000010e0ea824 */ /* 0x100fe200078e0a15 */
[C---:B------:R-:W-:Y:S01]  /*0f80*/  ISETP.GT.U32.AND P2, PT, R21.reuse, R17, PT ;  /* 0x000000111500720c */ /* 0x040fe20003f44070 */
[----:B------:R-:W-:Y:S01]  /*0f90*/  @!P1 IMAD.IADD R10, R10, 0x1, -R21 ;  /* 0x000000010a0a9824 */ /* 0x000fe200078e0a15 */
[C---:B------:R-:W-:Y:S01]  /*0fa0*/  ISETP.GT.U32.AND P1, PT, R21.reuse, R16, PT ;  /* 0x000000101500720c */ /* 0x040fe20003f24070 */
[----:B------:R-:W-:Y:S01]  /*0fb0*/  @!P4 IMAD.MOV R9, RZ, RZ, -R9 ;  /* 0x000000ffff09c224 */ /* 0x000fe200078e0a09 */
[C---:B------:R-:W-:Y:S01]  /*0fc0*/  ISETP.GT.U32.AND P4, PT, R21.reuse, R18, PT ;  /* 0x000000121500720c */ /* 0x040fe20003f84070 */
[----:B------:R-:W-:Y:S01]  /*0fd0*/  @!P6 IMAD.MOV R14, RZ, RZ, -R14 ;  /* 0x000000ffff0ee224 */ /* 0x000fe200078e0a0e */
[----:B------:R-:W-:Y:S01]  /*0fe0*/  ISETP.GT.U32.AND P6, PT, R21, R19, PT ;  /* 0x000000131500720c */ /* 0x000fe20003fc4070 */
[----:B------:R-:W-:Y:S01]  /*0ff0*/  IMAD.MOV.U32 R11, RZ, RZ, R10 ;  /* 0x000000ffff0b7224 */ /* 0x000fe200078e000a */
[----:B------:R-:W-:Y:S01]  /*1000*/  ISETP.NE.U32.AND P3, PT, R12, RZ, PT ;  /* 0x000000ff0c00720c */ /* 0x000fe20003f65070 */
[----:B------:R-:W-:Y:S01]  /*1010*/  IMAD.SHL.U32 R10, R53, 0x10, RZ ;  /* 0x00000010350a7824 */ /* 0x000fe200078e00ff */
[----:B------:R-:W-:Y:S01]  /*1020*/  SHF.R.U32.HI R12, RZ, 0x5, R53 ;  /* 0x00000005ff0c7819 */ /* 0x000fe20000011635 */
[--C-:B------:R-:W-:Y:S01]  /*1030*/  @!P0 IMAD.IADD R15, R15, 0x1, -R21.reuse ;  /* 0x000000010f0f8824 */ /* 0x100fe200078e0a15 */
[----:B------:R-:W-:Y:S01]  /*1040*/  ISETP.GE.AND P0, PT, R34, RZ, PT ;  /* 0x000000ff2200720c */ /* 0x000fe20003f06270 */
[--C-:B------:R-:W-:Y:S01]  /*1050*/  @!P2 IMAD.IADD R17, R17, 0x1, -R21.reuse ;  /* 0x000000011111a824 */ /* 0x100fe200078e0a15 */
[----:B------:R-:W-:Y:S01]  /*1060*/  LOP3.LUT R10, R10, 0x70, RZ, 0xc0, !PT ;  /* 0x000000700a0a7812 */ /* 0x000fe200078ec0ff */
[--C-:B------:R-:W-:Y:S01]  /*1070*/  @!P1 IMAD.IADD R16, R16, 0x1, -R21.reuse ;  /* 0x0000000110109824 */ /* 0x100fe200078e0a15 */
[----:B------:R-:W-:Y:S01]  /*1080*/  ISETP.GE.AND P1, PT, R35, RZ, PT ;  /* 0x000000ff2300720c */ /* 0x000fe20003f26270 */
[----:B------:R-:W-:Y:S01]  /*1090*/  @!P4 IMAD.IADD R18, R18, 0x1, -R21 ;  /* 0x000000011212c824 */ /* 0x000fe200078e0a15 */
[----:B------:R-:W-:Y:S01]  /*10a0*/  ISETP.GE.AND P2, PT, R36, RZ, PT ;  /* 0x000000ff2400720c */ /* 0x000fe20003f46270 */
[----:B------:R-:W-:Y:S01]  /*10b0*/  @!P5 IMAD.MOV R11, RZ, RZ, -R11 ;  /* 0x000000ffff0bd224 */ /* 0x000fe200078e0a0b */
[----:B------:R-:W-:Y:S01]  /*10c0*/  ISETP.GE.AND P4, PT, R37, RZ, PT ;  /* 0x000000ff2500720c */ /* 0x000fe20003f86270 */
[----:B------:R-:W-:Y:S01]  /*10d0*/  IMAD R13, R7, 0x80, R10 ;  /* 0x00000080070d7824 */ /* 0x000fe200078e020a */
[----:B------:R-:W-:Y:S01]  /*10e0*/  ISETP.GE.AND P5, PT, R26, RZ, PT ;  /* 0x000000ff1a00720c */ /* 0x000fe20003fa6270 */
[----:B------:R-:W-:Y:S01]  /*10f0*/  @!P6 IMAD.IADD R19, R19, 0x1, -R21 ;  /* 0x000000011313e824 */ /* 0x000fe200078e0a15 */
[----:B------:R-:W-:Y:S01]  /*1100*/  ISETP.NE.AND P6, PT, R29, RZ, PT ;  /* 0x000000ff1d00720c */ /* 0x000fe20003fc5270 */
[----:B------:R-:W-:Y:S01]  /*1110*/  @!P0 IMAD.MOV R15, RZ, RZ, -R15 ;  /* 0x000000ffff0f8224 */ /* 0x000fe200078e0a0f */
[----:B------:R-:W-:Y:S01]  /*1120*/  LOP3.LUT R10, RZ, R29, RZ, 0x33, !PT ;  /* 0x0000001dff0a7212 */ /* 0x000fe200078e33ff */
[----:B------:R-:W-:Y:S01]  /*1130*/  IMAD R62, R28, R99, RZ ;  /* 0x000000631c3e7224 */ /* 0x000fe200078e02ff */
[----:B------:R-:W-:Y:S01]  /*1140*/  SEL R7, RZ, 0x90, !P3 ;  /* 0x00000090ff077807 */ /* 0x000fe20005800000 */
[----:B------:R-:W-:Y:S01]  /*1150*/  @!P1 IMAD.MOV R16, RZ, RZ, -R16 ;  /* 0x000000ffff109224 */ /* 0x000fe200078e0a10 */
[C---:B------:R-:W-:Y:S01]  /*1160*/  SEL R14, R10.reuse, R14, !P6 ;  /* 0x0000000e0a0e7207 */ /* 0x040fe20007000000 */
[----:B------:R-:W-:Y:S01]  /*1170*/  @!P2 IMAD.MOV R17, RZ, RZ, -R17 ;  /* 0x000000ffff11a224 */ /* 0x000fe200078e0a11 */
[C---:B------:R-:W-:Y:S01]  /*1180*/  SEL R9, R10.reuse, R9, !P6 ;  /* 0x000000090a097207 */ /* 0x040fe20007000000 */
[----:B------:R-:W-:Y:S01]  /*1190*/  @!P4 IMAD.MOV R18, RZ, RZ, -R18 ;  /* 0x000000ffff12c224 */ /* 0x000fe200078e0a12 */
[----:B------:R-:W-:Y:S01]  /*11a0*/  SEL R11, R10, R11, !P6 ;  /* 0x0000000b0a0b7207 */ /* 0x000fe20007000000 */
[----:B------:R-:W-:Y:S01]  /*11b0*/  IMAD R14, R14, UR4, RZ ;  /* 0x000000040e0e7c24 */ /* 0x000fe2000f8e02ff */
[C---:B------:R-:W-:Y:S01]  /*11c0*/  SEL R15, R10.reuse, R15, !P6 ;  /* 0x0000000f0a0f7207 */ /* 0x040fe20007000000 */
[----:B------:R-:W-:Y:S01]  /*11d0*/  @!P5 IMAD.MOV R19, RZ, RZ, -R19 ;  /* 0x000000ffff13d224 */ /* 0x000fe200078e0a13 */
[----:B------:R-:W-:Y:S01]  /*11e0*/  SEL R16, R10, R16, !P6 ;  /* 0x000000100a107207 */ /* 0x000fe20007000000 */
[----:B------:R-:W-:Y:S01]  /*11f0*/  IMAD R9, R9, UR4, RZ ;  /* 0x0000000409097c24 */ /* 0x000fe2000f8e02ff */
[----:B------:R-:W-:Y:S01]  /*1200*/  SHF.R.S32.HI R150, RZ, 0x1f, R14 ;  /* 0x0000001fff967819 */ /* 0x000fe2000001140e */
[----:B------:R-:W-:Y:S01]  /*1210*/  IMAD R11, R11, UR4, RZ ;  /* 0x000000040b0b7c24 */ /* 0x000fe2000f8e02ff */
[----:B------:R-:W-:Y:S01]  /*1220*/  IADD3 R151, P0, R14, UR10, RZ ;  /* 0x0000000a0e977c10 */ /* 0x000fe2000ff1e0ff */
[----:B------:R-:W-:Y:S01]  /*1230*/  IMAD R15, R15, UR4, RZ ;  /* 0x000000040f0f7c24 */ /* 0x000fe2000f8e02ff */
[----:B------:R-:W-:Y:S01]  /*1240*/  SEL R17, R10, R17, !P6 ;  /* 0x000000110a117207 */ /* 0x000fe20007000000 */
[----:B------:R-:W-:Y:S01]  /*1250*/  IMAD R16, R16, UR4, RZ ;  /* 0x0000000410107c24 */ /* 0x000fe2000f8e02ff */
[C---:B------:R-:W-:Y:S01]  /*1260*/  SEL R18, R10.reuse, R18, !P6 ;  /* 0x000000120a127207 */ /* 0x040fe20007000000 */
[----:B------:R-:W-:Y:S01]  /*1270*/  IMAD R79, R49, R99, RZ ;  /* 0x00000063314f7224 */ /* 0x000fe200078e02ff */
[----:B------:R-:W-:Y:S01]  /*1280*/  SEL R10, R10, R19, !P6 ;  /* 0x000000130a0a7207 */ /* 0x000fe20007000000 */
[----:B------:R-:W-:Y:S01]  /*1290*/  IMAD R17, R17, UR4, RZ ;  /* 0x0000000411117c24 */ /* 0x000fe2000f8e02ff */
[----:B------:R-:W-:Y:S01]  /*12a0*/  IADD3.X R150, R150, UR11, RZ, P0, !PT ;  /* 0x0000000b96967c10 */ /* 0x000fe200087fe4ff */
[----:B------:R-:W-:Y:S01]  /*12b0*/  IMAD R18, R18, UR4, RZ ;  /* 0x0000000412127c24 */ /* 0x000fe2000f8e02ff */
[----:B------:R-:W-:Y:S01]  /*12c0*/  IADD3 R157, P0, R20, UR8, RZ ;  /* 0x00000008149d7c10 */ /* 0x000fe2000ff1e0ff */
[----:B------:R-:W-:Y:S01]  /*12d0*/  IMAD R10, R10, UR4, RZ ;  /* 0x000000040a0a7c24 */ /* 0x000fe2000f8e02ff */
[C---:B------:R-:W-:Y:S01]  /*12e0*/  LEA.HI R32, R53.reuse, 0x2c, RZ, 0x1a ;  /* 0x0000002c35207811 */ /* 0x040fe200078fd0ff */
[----:B------:R-:W-:Y:S01]  /*12f0*/  UIADD3 UR8, UP0, UR13, 0x2, URZ ;  /* 0x000000020d087890 */ /* 0x000fe2000ff1e03f */
[----:B------:R-:W-:Y:S01]  /*1300*/  LEA.HI R36, R53, 0x3c, RZ, 0x1a ;  /* 0x0000003c35247811 */ /* 0x000fe200078fd0ff */
[----:B------:R-:W-:Y:S01]  /*1310*/  UMOV UR4, URZ ;  /* 0x0000003f00047c82 */ /* 0x000fe20008000000 */
[----:B------:R-:W-:Y:S01]  /*1320*/  LOP3.LUT R73, R7, 0x7f, R53, 0x78, !PT ;  /* 0x0000007f07497812 */ /* 0x000fe200078e7835 */
[-C--:B------:R-:W-:Y:S01]  /*1330*/  IMAD R61, R32, R99.reuse, RZ ;  /* 0x00000063203d7224 */ /* 0x080fe200078e02ff */
[----:B------:R-:W-:Y:S01]  /*1340*/  LOP3.LUT R53, R53, 0x7f, RZ, 0xc0, !PT ;  /* 0x0000007f35357812 */ /* 0x000fe200078ec0ff */
[-C--:B------:R-:W-:Y:S01]  /*1350*/  IMAD R60, R36, R99.reuse, RZ ;  /* 0x00000063243c7224 */ /* 0x080fe200078e02ff */
[----:B------:R-:W-:Y:S01]  /*1360*/  R2UR UR26, R12 ;  /* 0x000000000c1a72ca */ /* 0x000fe200000e0000 */
[-C--:B------:R-:W-:Y:S01]  /*1370*/  IMAD R80, R47, R99.reuse, RZ ;  /* 0x000000632f507224 */ /* 0x080fe200078e02ff */
[----:B------:R-:W-:Y:S01]  /*1380*/  SHF.R.S32.HI R154, RZ, 0x1f, R9 ;  /* 0x0000001fff9a7819 */ /* 0x000fe20000011409 */
[----:B------:R-:W-:Y:S01]  /*1390*/  IMAD R54, R53, UR5, RZ ;  /* 0x0000000535367c24 */ /* 0x000fe2000f8e02ff */
[----:B------:R-:W-:Y:S01]  /*13a0*/  IADD3 R155, P5, R9, UR10, RZ ;  /* 0x0000000a099b7c10 */ /* 0x000fe2000ffbe0ff */
[-C--:B------:R-:W-:Y:S01]  /*13b0*/  IMAD R81, R46, R99.reuse, RZ ;  /* 0x000000632e517224 */ /* 0x080fe200078e02ff */
[----:B------:R-:W-:Y:S01]  /*13c0*/  SHF.R.S32.HI R152, RZ, 0x1f, R11 ;  /* 0x0000001fff987819 */ /* 0x000fe2000001140b */
[-C--:B------:R-:W-:Y:S01]  /*13d0*/  IMAD R82, R45, R99.reuse, RZ ;  /* 0x000000632d527224 */ /* 0x080fe200078e02ff */
[----:B------:R-:W-:Y:S01]  /*13e0*/  IADD3 R153, P6, R11, UR10, RZ ;  /* 0x0000000a0b997c10 */ /* 0x000fe2000ffde0ff */
[-C--:B------:R-:W-:Y:S01]  /*13f0*/  IMAD R83, R43, R99.reuse, RZ ;  /* 0x000000632b537224 */ /* 0x080fe200078e02ff */
[----:B------:R-:W-:Y:S01]  /*1400*/  LEA.HI.X.SX32 R159, R20, UR9, 0x1, P0 ;  /* 0x00000009149f7c11 */ /* 0x000fe200080f0eff */
[-C--:B------:R-:W-:Y:S01]  /*1410*/  IMAD R84, R42, R99.reuse, RZ ;  /* 0x000000632a547224 */ /* 0x080fe200078e02ff */
[C---:B------:R-:W-:Y:S01]  /*1420*/  LOP3.LUT R20, R4.reuse, 0x8, RZ, 0xfc, !PT ;  /* 0x0000000804147812 */ /* 0x040fe200078efcff */
[-C--:B------:R-:W-:Y:S01]  /*1430*/  IMAD R85, R41, R99.reuse, RZ ;  /* 0x0000006329557224 */ /* 0x080fe200078e02ff */
[C---:B------:R-:W-:Y:S01]  /*1440*/  LOP3.LUT R21, R4.reuse, 0x10, RZ, 0xfc, !PT ;  /* 0x0000001004157812 */ /* 0x040fe200078efcff */
[-C--:B------:R-:W-:Y:S01]  /*1450*/  IMAD R86, R39, R99.reuse, RZ ;  /* 0x0000006327567224 */ /* 0x080fe200078e02ff */
[----:B------:R-:W-:Y:S01]  /*1460*/  LOP3.LUT R29, R4, 0x20, RZ, 0xfc, !PT ;  /* 0x00000020041d7812 */ /* 0x000fe200078efcff */
        /* <DEDUP_REMOVED lines=13> */
[----:B------:R-:W-:Y:S01]  /*1540*/  IADD3.X R154, R154, UR11, RZ, P5, !PT ;  /* 0x0000000b9a9a7c10 */ /* 0x000fe2000affe4ff */
[-C--:B------:R-:W-:Y:S01]  /*1550*/  IMAD R89, R35, R99.reuse, RZ ;  /* 0x0000006323597224 */ /* 0x080fe200078e02ff */
[----:B------:R-:W-:Y:S01]  /*1560*/  IADD3.X R152, R152, UR11, RZ, P6, !PT ;  /* 0x0000000b98987c10 */ /* 0x000fe2000b7fe4ff */
[-C--:B------:R-:W-:Y:S01]  /*1570*/  IMAD R88, R37, R99.reuse, RZ ;  /* 0x0000006325587224 */ /* 0x080fe200078e02ff */
[----:B------:R-:W-:Y:S01]  /*1580*/  LOP3.LUT R7, R4, 0x4, RZ, 0xfc, !PT ;  /* 0x0000000404077812 */ /* 0x000fe200078efcff */
[-C--:B------:R-:W-:Y:S01]  /*1590*/  IMAD R96, R22, R99.reuse, RZ ;  /* 0x0000006316607224 */ /* 0x080fe200078e02ff */
[----:B------:R-:W-:Y:S01]  /*15a0*/  SHF.R.S32.HI R148, RZ, 0x1f, R15 ;  /* 0x0000001fff947819 */ /* 0x000fe2000001140f */
[-C--:B------:R-:W-:Y:S01]  /*15b0*/  IMAD R97, R21, R99.reuse, RZ ;  /* 0x0000006315617224 */ /* 0x080fe200078e02ff */
[----:B------:R-:W-:Y:S01]  /*15c0*/  IADD3 R149, P1, R15, UR10, RZ ;  /* 0x0000000a0f957c10 */ /* 0x000fe2000ff3e0ff */
[----:B------:R-:W-:Y:S01]  /*15d0*/  IMAD R98, R20, R99, RZ ;  /* 0x0000006314627224 */ /* 0x000fe200078e02ff */
[----:B------:R-:W-:Y:S01]  /*15e0*/  SHF.R.S32.HI R146, RZ, 0x1f, R16 ;  /* 0x0000001fff927819 */ /* 0x000fe20000011410 */
[----:B------:R-:W-:Y:S01]  /*15f0*/  UIADD3.X UR9, UR4, 0x40000040, URZ, UP0, !UPT ;  /* 0x4000004004097890 */ /* 0x000fe200087fe43f */
[----:B------:R-:W-:-:S02]  /*1600*/  IADD3 R147, P2, R16, UR10, RZ ;  /* 0x0000000a10937c10 */ /* 0x000fc4000ff5e0ff */
[----:B------:R-:W-:Y:S02]  /*1610*/  CS2R R24, SRZ ;  /* 0x0000000000187805 */ /* 0x000fe4000001ff00 */
[----:B------:R-:W-:Y:S02]  /*1620*/  SHF.R.S32.HI R144, RZ, 0x1f, R17 ;  /* 0x0000001fff907819 */ /* 0x000fe40000011411 */
[----:B------:R-:W-:Y:S02]  /*1630*/  CS2R R26, SRZ ;  /* 0x00000000001a7805 */ /* 0x000fe4000001ff00 */
[----:B------:R-:W-:Y:S01]  /*1640*/  IADD3 R145, P4, R17, UR10, RZ ;  /* 0x0000000a11917c10 */ /* 0x000fe2000ff9e0ff */
[----:B------:R-:W-:Y:S01]  /*1650*/  IMAD R99, R7, R99, RZ ;  /* 0x0000006307637224 */ /* 0x000fe200078e02ff */
[----:B------:R-:W-:Y:S01]  /*1660*/  SHF.R.S32.HI R142, RZ, 0x1f, R18 ;  /* 0x0000001fff8e7819 */ /* 0x000fe20000011412 */
[----:B------:R-:W-:Y:S01]  /*1670*/  UIADD3.64 UR16, UR8, 0x2, URZ ;  /* 0x0000000208107897 */ /* 0x000fe2000fffe03f */
[----:B------:R-:W-:Y:S01]  /*1680*/  IADD3 R143, P5, R18, UR10, RZ ;  /* 0x0000000a128f7c10 */ /* 0x000fe2000ffbe0ff */
[----:B------:R-:W-:Y:S01]  /*1690*/  UIADD3.64 UR20, UR8, 0x4, URZ ;  /* 0x0000000408147897 */ /* 0x000fe2000fffe03f */
[----:B------:R-:W-:-:S02]  /*16a0*/  SHF.R.S32.HI R140, RZ, 0x1f, R10 ;  /* 0x0000001fff8c7819 */ /* 0x000fc4000001140a */
[----:B------:R-:W-:Y:S02]  /*16b0*/  IADD3 R141, P6, R10, UR10, RZ ;  /* 0x0000000a0a8d7c10 */ /* 0x000fe4000ffde0ff */
[----:B------:R-:W-:Y:S02]  /*16c0*/  LOP3.LUT R65, R13, R4, RZ, 0xfc, !PT ;  /* 0x000000040d417212 */ /* 0x000fe400078efcff */
[----:B------:R-:W-:Y:S02]  /*16d0*/  IADD3.X R148, R148, UR11, RZ, P1, !PT ;  /* 0x0000000b94947c10 */ /* 0x000fe40008ffe4ff */
[----:B------:R-:W-:Y:S02]  /*16e0*/  IADD3.X R146, R146, UR11, RZ, P2, !PT ;  /* 0x0000000b92927c10 */ /* 0x000fe400097fe4ff */
[----:B------:R-:W-:Y:S02]  /*16f0*/  IADD3.X R144, R144, UR11, RZ, P4, !PT ;  /* 0x0000000b90907c10 */ /* 0x000fe4000a7fe4ff */
[----:B------:R-:W-:-:S02]  /*1700*/  IADD3.X R142, R142, UR11, RZ, P5, !PT ;  /* 0x0000000b8e8e7c10 */ /* 0x000fc4000affe4ff */
[----:B------:R-:W-:Y:S02]  /*1710*/  IADD3.X R140, R140, UR11, RZ, P6, !PT ;  /* 0x0000000b8c8c7c10 */ /* 0x000fe4000b7fe4ff */
[----:B------:R-:W-:Y:S02]  /*1720*/  SHF.R.S32.HI R55, RZ, 0x7, R8 ;  /* 0x00000007ff377819 */ /* 0x000fe40000011408 */
[----:B------:R-:W-:Y:S02]  /*1730*/  SHF.R.S32.HI R139, RZ, 0x1f, R54 ;  /* 0x0000001fff8b7819 */ /* 0x000fe40000011436 */
[C---:B------:R-:W-:Y:S02]  /*1740*/  LOP3.LUT R74, R73.reuse, 0x20, RZ, 0x3c, !PT ;  /* 0x00000020494a7812 */ /* 0x040fe400078e3cff */
[C---:B------:R-:W-:Y:S02]  /*1750*/  LOP3.LUT R75, R73.reuse, 0x40, RZ, 0x3c, !PT ;  /* 0x00000040494b7812 */ /* 0x040fe400078e3cff */
[----:B------:R-:W-:-:S02]  /*1760*/  LOP3.LUT R76, R73, 0x60, RZ, 0x3c, !PT ;  /* 0x00000060494c7812 */ /* 0x000fc400078e3cff */
[C---:B------:R-:W-:Y:S02]  /*1770*/  LOP3.LUT R66, R65.reuse, 0x10, RZ, 0x3c, !PT ;  /* 0x0000001041427812 */ /* 0x040fe400078e3cff */
[C---:B------:R-:W-:Y:S02]  /*1780*/  LOP3.LUT R67, R65.reuse, 0x20, RZ, 0x3c, !PT ;  /* 0x0000002041437812 */ /* 0x040fe400078e3cff */
[C---:B------:R-:W-:Y:S02]  /*1790*/  LOP3.LUT R68, R65.reuse, 0x30, RZ, 0x3c, !PT ;  /* 0x0000003041447812 */ /* 0x040fe400078e3cff */
[C---:B------:R-:W-:Y:S02]  /*17a0*/  LOP3.LUT R69, R65.reuse, 0x40, RZ, 0x3c, !PT ;  /* 0x0000004041457812 */ /* 0x040fe400078e3cff */
[C---:B------:R-:W-:Y:S02]  /*17b0*/  LOP3.LUT R70, R65.reuse, 0x50, RZ, 0x3c, !PT ;  /* 0x0000005041467812 */ /* 0x040fe400078e3cff */
[----:B------:R-:W-:-:S02]  /*17c0*/  LOP3.LUT R71, R65, 0x60, RZ, 0x3c, !PT ;  /* 0x0000006041477812 */ /* 0x000fc400078e3cff */
[----:B------:R-:W-:-:S07]  /*17d0*/  LOP3.LUT R72, R65, 0x70, RZ, 0x3c, !PT ;  /* 0x0000007041487812 */ /* 0x000fce00078e3cff */
.L_x_1:
[----:B------:R-:W-:Y:S02]  /*17e0*/  ISETP.GE.AND P0, PT, R4, UR24, PT ;  /* 0x0000001804007c0c */ /* 0x000fe4000bf06270 */
[C---:B------:R-:W-:Y:S02]  /*17f0*/  IADD3 R8, P1, R64.reuse, R157, RZ ;  /* 0x0000009d40087210 */ /* 0x040fe40007f3e0ff */
[----:B------:R-:W-:Y:S02]  /*1800*/  PRMT R100, RZ, 0x7610, R100 ;  /* 0x00007610ff647816 */ /* 0x000fe40000000064 */
[----:B------:R-:W-:Y:S02]  /*1810*/  LEA.HI.X.SX32 R9, R64, R159, 0x1, P1 ;  /* 0x0000009f40097211 */ /* 0x000fe400008f0eff */
[----:B------:R-:W-:Y:S02]  /*1820*/  IADD3 R10, P2, R99, R157, RZ ;  /* 0x0000009d630a7210 */ /* 0x000fe40007f5e0ff */
[----:B------:R-:W-:-:S02]  /*1830*/  ISETP.GE.AND P4, PT, R7, UR24, PT ;  /* 0x0000001807007c0c */ /* 0x000fc4000bf86270 */
[----:B------:R-:W-:Y:S01]  /*1840*/  ISETP.GE.AND P1, PT, R20, UR24, PT ;  /* 0x0000001814007c0c */ /* 0x000fe2000bf26270 */
[----:B------:R0:W2:Y:S01]  /*1850*/  @!P0 LDG.E.U8 R100, desc[UR14][R8.64] ;  /* 0x0000000e08648981 */ /* 0x0000a2000c1e1100 */
[----:B------:R-:W-:Y:S02]  /*1860*/  ISETP.GE.AND P3, PT, R3, UR24, PT ;  /* 0x0000001803007c0c */ /* 0x000fe4000bf66270 */
[----:B------:R-:W-:Y:S02]  /*1870*/  LEA.HI.X.SX32 R11, R99, R159, 0x1, P2 ;  /* 0x0000009f630b7211 */ /* 0x000fe400010f0eff */
[-C--:B------:R-:W-:Y:S02]  /*1880*/  IADD3 R12, P0, R98, R157.reuse, RZ ;  /* 0x0000009d620c7210 */ /* 0x080fe40007f1e0ff */
[----:B------:R-:W-:Y:S02]  /*1890*/  IADD3 R14, P2, R63, R157, RZ ;  /* 0x0000009d3f0e7210 */ /* 0x000fe40007f5e0ff */
[----:B------:R-:W-:-:S02]  /*18a0*/  PRMT R102, RZ, 0x7610, R102 ;  /* 0x00007610ff667816 */ /* 0x000fc40000000066 */
[----:B------:R-:W-:Y:S02]  /*18b0*/  PRMT R104, RZ, 0x7610, R104 ;  /* 0x00007610ff687816 */ /* 0x000fe40000000068 */
[----:B------:R-:W-:Y:S02]  /*18c0*/  PRMT R106, RZ, 0x7610, R106 ;  /* 0x00007610ff6a7816 */ /* 0x000fe4000000006a */
[-C--:B------:R-:W-:Y:S01]  /*18d0*/  LEA.HI.X.SX32 R13, R98, R159.reuse, 0x1, P0 ;  /* 0x0000009f620d7211 */ /* 0x080fe200000f0eff */
[----:B------:R1:W3:Y:S01]  /*18e0*/  @!P4 LDG.E.U8 R102, desc[UR14][R10.64] ;  /* 0x0000000e0a66c981 */ /* 0x0002e2000c1e1100 */
[----:B------:R-:W-:Y:S02]  /*18f0*/  LEA.HI.X.SX32 R15, R63, R159, 0x1, P2 ;  /* 0x0000009f3f0f7211 */ /* 0x000fe400010f0eff */
[----:B------:R-:W-:Y:S01]  /*1900*/  ISETP.GE.AND P0, PT, R21, UR24, PT ;  /* 0x0000001815007c0c */ /* 0x000fe2000bf06270 */
[----:B------:R4:W5:Y:S01]  /*1910*/  @!P1 LDG.E.U8 R104, desc[UR14][R12.64] ;  /* 0x0000000e0c689981 */ /* 0x000962000c1e1100 */
[----:B------:R-:W-:-:S02]  /*1920*/  ISETP.GE.AND P2, PT, R22, UR24, PT ;  /* 0x0000001816007c0c */ /* 0x000fc4000bf46270 */
[CC--:B0-----:R-:W-:Y:S01]  /*1930*/  IADD3 R8, P1, R97.reuse, R157.reuse, RZ ;  /* 0x0000009d61087210 */ /* 0x0c1fe20007f3e0ff */
[----:B------:R0:W5:Y:S01]  /*1940*/  @!P3 LDG.E.U8 R106, desc[UR14][R14.64] ;  /* 0x0000000e0e6ab981 */ /* 0x000162000c1e1100 */
[C---:B-1----:R-:W-:Y:S02]  /*1950*/  IADD3 R10, P3, R96.reuse, R157, RZ ;  /* 0x0000009d600a7210 */ /* 0x042fe40007f7e0ff */
[----:B------:R-:W-:Y:S02]  /*1960*/  PRMT R101, RZ, 0x7610, R101 ;  /* 0x00007610ff657816 */ /* 0x000fe40000000065 */
[----:B------:R-:W-:Y:S02]  /*1970*/  PRMT R103, RZ, 0x7610, R103 ;  /* 0x00007610ff677816 */ /* 0x000fe40000000067 */
[-C--:B------:R-:W-:Y:S02]  /*1980*/  LEA.HI.X.SX32 R9, R97, R159.reuse, 0x1, P1 ;  /* 0x0000009f61097211 */ /* 0x080fe400008f0eff */
[----:B------:R-:W-:-:S02]  /*1990*/  LEA.HI.X.SX32 R11, R96, R159, 0x1, P3 ;  /* 0x0000009f600b7211 */ /* 0x000fc400018f0eff */
[----:B------:R-:W-:Y:S01]  /*19a0*/  ISETP.GE.AND P1, PT, R23, UR24, PT ;  /* 0x0000001817007c0c */ /* 0x000fe2000bf26270 */
[----:B------:R1:W5:Y:S01]  /*19b0*/  @!P0 LDG.E.U8 R101, desc[UR14][R8.64] ;  /* 0x0000000e08658981 */ /* 0x000362000c1e1100 */
[----:B----4-:R-:W-:Y:S02]  /*19c0*/  IADD3 R12, P4, R95, R157, RZ ;  /* 0x0000009d5f0c7210 */ /* 0x010fe40007f9e0ff */
[----:B------:R-:W-:Y:S01]  /*19d0*/  ISETP.GE.AND P0, PT, R28, UR24, PT ;  /* 0x000000181c007c0c */ /* 0x000fe2000bf06270 */
[----:B------:R4:W5:Y:S01]  /*19e0*/  @!P2 LDG.E.U8 R103, desc[UR14][R10.64] ;  /* 0x0000000e0a67a981 */ /* 0x000962000c1e1100 */
[----:B------:R-:W-:Y:S02]  /*19f0*/  ISETP.GE.AND P2, PT, R29, UR24, PT ;  /* 0x000000181d007c0c */ /* 0x000fe4000bf46270 */
[----:B------:R-:W-:Y:S02]  /*1a00*/  LEA.HI.X.SX32 R13, R95, R159, 0x1, P4 ;  /* 0x0000009f5f0d7211 */ /* 0x000fe400020f0eff */
[----:B------:R-:W-:-:S02]  /*1a10*/  PRMT R105, RZ, 0x7610, R105 ;  /* 0x00007610ff697816 */ /* 0x000fc40000000069 */
[-C--:B0-----:R-:W-:Y:S02]  /*1a20*/  IADD3 R14, P3, R62, R157.reuse, RZ ;  /* 0x0000009d3e0e7210 */ /* 0x081fe40007f7e0ff */
[----:B-1----:R-:W-:Y:S02]  /*1a30*/  IADD3 R8, P4, R94, R157, RZ ;  /* 0x0000009d5e087210 */ /* 0x002fe40007f9e0ff */
[----:B------:R-:W-:Y:S01]  /*1a40*/  PRMT R107, RZ, 0x7610, R107 ;  /* 0x00007610ff6b7816 */ /* 0x000fe2000000006b */
[----:B------:R0:W5:Y:S01]  /*1a50*/  @!P1 LDG.E.U8 R105, desc[UR14][R12.64] ;  /* 0x0000000e0c699981 */ /* 0x000162000c1e1100 */
        /* <DEDUP_REMOVED lines=9> */
[----:B------:R-:W-:Y:S02]  /*1af0*/  PRMT R110, RZ, 0x7610, R110 ;  /* 0x00007610ff6e7816 */ /* 0x000fe4000000006e */
[----:B------:R-:W-:-:S02]  /*1b00*/  LEA.HI.X.SX32 R11, R93, R159, 0x1, P3 ;  /* 0x0000009f5d0b7211 */ /* 0x000fc400018f0eff */
[CC--:B0-----:R-:W-:Y:S02]  /*1b10*/  IADD3 R12, P4, R92.reuse, R157.reuse, RZ ;  /* 0x0000009d5c0c7210 */ /* 0x0c1fe40007f9e0ff */
[C---:B-1----:R-:W-:Y:S01]  /*1b20*/  IADD3 R14, P3, R61.reuse, R157, RZ ;  /* 0x0000009d3d0e7210 */ /* 0x042fe20007f7e0ff */
[----:B------:R-:W5:Y:S01]  /*1b30*/  @!P1 LDG.E.U8 R110, desc[UR14][R10.64] ;  /* 0x0000000e0a6e9981 */ /* 0x000f62000c1e1100 */
        /* <DEDUP_REMOVED lines=8> */
[----:B------:R1:W4:Y:S01]  /*1bc0*/  @!P2 LDG.E.U8 R114, desc[UR14][R14.64] ;  /* 0x0000000e0e72a981 */ /* 0x000322000c1e1100 */
[----:B------:R-:W-:Y:S02]  /*1bd0*/  ISETP.GE.AND P2, PT, R35, UR24, PT ;  /* 0x0000001823007c0c */ /* 0x000fe4000bf46270 */
[----:B------:R-:W-:Y:S02]  /*1be0*/  LEA.HI.X.SX32 R9, R91, R159, 0x1, P4 ;  /* 0x0000009f5b097211 */ /* 0x000fe400020f0eff */
[----:B------:R-:W-:-:S02]  /*1bf0*/  PRMT R109, RZ, 0x7610, R109 ;  /* 0x00007610ff6d7816 */ /* 0x000fc4000000006d */
[CC--:B------:R-:W-:Y:S02]  /*1c00*/  IADD3 R16, P3, R90.reuse, R157.reuse, RZ ;  /* 0x0000009d5a107210 */ /* 0x0c0fe40007f7e0ff */
[C---:B0-----:R-:W-:Y:S02]  /*1c10*/  IADD3 R12, P4, R89.reuse, R157, RZ ;  /* 0x0000009d590c7210 */ /* 0x041fe40007f9e0ff */
[----:B------:R-:W-:Y:S01]  /*1c20*/  PRMT R111, RZ, 0x7610, R111 ;  /* 0x00007610ff6f7816 */ /* 0x000fe2000000006f */
[----:B------:R0:W4:Y:S01]  /*1c30*/  @!P1 LDG.E.U8 R109, desc[UR14][R8.64] ;  /* 0x0000000e086d9981 */ /* 0x000122000c1e1100 */
[----:B------:R-:W-:Y:S02]  /*1c40*/  PRMT R113, RZ, 0x7610, R113 ;  /* 0x00007610ff717816 */ /* 0x000fe40000000071 */
[-C--:B------:R-:W-:Y:S02]  /*1c50*/  LEA.HI.X.SX32 R17, R90, R159.reuse, 0x1, P3 ;  /* 0x0000009f5a117211 */ /* 0x080fe400018f0eff */
[----:B------:R-:W-:-:S02]  /*1c60*/  LEA.HI.X.SX32 R13, R89, R159, 0x1, P4 ;  /* 0x0000009f590d7211 */ /* 0x000fc400020f0eff */
[----:B------:R-:W-:Y:S01]  /*1c70*/  ISETP.GE.AND P1, PT, R36, UR24, PT ;  /* 0x0000001824007c0c */ /* 0x000fe2000bf26270 */
[----:B------:R-:W4:Y:S01]  /*1c80*/  @!P0 LDG.E.U8 R111, desc[UR14][R16.64] ;  /* 0x0000000e106f8981 */ /* 0x000f22000c1e1100 */
[----:B------:R-:W-:Y:S02]  /*1c90*/  IADD3 R18, P3, R60, R157, RZ ;  /* 0x0000009d3c127210 */ /* 0x000fe40007f7e0ff */
[----:B------:R-:W-:Y:S01]  /*1ca0*/  ISETP.GE.AND P0, PT, R37, UR24, PT ;  /* 0x0000001825007c0c */ /* 0x000fe2000bf06270 */
[----:B------:R0:W4:Y:S01]  /*1cb0*/  @!P2 LDG.E.U8 R113, desc[UR14][R12.64] ;  /* 0x0000000e0c71a981 */ /* 0x000122000c1e1100 */
[----:B------:R-:W-:Y:S02]  /*1cc0*/  ISETP.GE.AND P2, PT, R38, UR24, PT ;  /* 0x0000001826007c0c */ /* 0x000fe4000bf46270 */
[----:B------:R-:W-:Y:S02]  /*1cd0*/  PRMT R115, RZ, 0x7610, R115 ;  /* 0x00007610ff737816 */ /* 0x000fe40000000073 */
[----:B------:R-:W-:-:S02]  /*1ce0*/  LEA.HI.X.SX32 R19, R60, R159, 0x1, P3 ;  /* 0x0000009f3c137211 */ /* 0x000fc400018f0eff */
[CC--:B------:R-:W-:Y:S02]  /*1cf0*/  IADD3 R10, P4, R88.reuse, R157.reuse, RZ ;  /* 0x0000009d580a7210 */ /* 0x0c0fe40007f9e0ff */
[C---:B-1----:R-:W-:Y:S01]  /*1d00*/  IADD3 R14, P3, R87.reuse, R157, RZ ;  /* 0x0000009d570e7210 */ /* 0x042fe20007f7e0ff */
[----:B------:R-:W4:Y:S01]  /*1d10*/  @!P1 LDG.E.U8 R115, desc[UR14][R18.64] ;  /* 0x0000000e12739981 */ /* 0x000f22000c1e1100 */
[----:B------:R-:W-:Y:S02]  /*1d20*/  PRMT R116, RZ, 0x7610, R116 ;  /* 0x00007610ff747816 */ /* 0x000fe40000000074 */
[----:B------:R-:W-:Y:S02]  /*1d30*/  PRMT R118, RZ, 0x7610, R118 ;  /* 0x00007610ff767816 */ /* 0x000fe40000000076 */
[-C--:B------:R-:W-:Y:S02]  /*1d40*/  LEA.HI.X.SX32 R11, R88, R159.reuse, 0x1, P4 ;  /* 0x0000009f580b7211 */ /* 0x080fe400020f0eff */
[----:B------:R-:W-:-:S02]  /*1d50*/  LEA.HI.X.SX32 R15, R87, R159, 0x1, P3 ;  /* 0x0000009f570f7211 */ /* 0x000fc400018f0eff */
[----:B------:R-:W-:Y:S01]  /*1d60*/  ISETP.GE.AND P1, PT, R39, UR24, PT ;  /* 0x0000001827007c0c */ /* 0x000fe2000bf26270 */
[----:B------:R1:W4:Y:S01]  /*1d70*/  @!P0 LDG.E.U8 R116, desc[UR14][R10.64] ;  /* 0x0000000e0a748981 */ /* 0x000322000c1e1100 */
[----:B0-----:R-:W-:Y:S02]  /*1d80*/  IADD3 R8, P4, R86, R157, RZ ;  /* 0x0000009d56087210 */ /* 0x001fe40007f9e0ff */
[----:B------:R-:W-:Y:S01]  /*1d90*/  ISETP.GE.AND P0, PT, R40, UR24, PT ;  /* 0x0000001828007c0c */ /* 0x000fe2000bf06270 */
[----:B------:R0:W4:Y:S01]  /*1da0*/  @!P2 LDG.E.U8 R118, desc[UR14][R14.64] ;  /* 0x0000000e0e76a981 */ /* 0x000122000c1e1100 */
[----:B------:R-:W-:Y:S02]  /*1db0*/  ISETP.GE.AND P2, PT, R41, UR24, PT ;  /* 0x0000001829007c0c */ /* 0x000fe4000bf46270 */
[----:B------:R-:W-:Y:S02]  /*1dc0*/  LEA.HI.X.SX32 R9, R86, R159, 0x1, P4 ;  /* 0x0000009f56097211 */ /* 0x000fe400020f0eff */
[----:B------:R-:W-:-:S02]  /*1dd0*/  PRMT R120, RZ, 0x7610, R120 ;  /* 0x00007610ff787816 */ /* 0x000fc40000000078 */
[-C--:B------:R-:W-:Y:S02]  /*1de0*/  IADD3 R12, P3, R59, R157.reuse, RZ ;  /* 0x0000009d3b0c7210 */ /* 0x080fe40007f7e0ff */
[----:B-1----:R-:W-:Y:S02]  /*1df0*/  IADD3 R10, P4, R85, R157, RZ ;  /* 0x0000009d550a7210 */ /* 0x002fe40007f9e0ff */
[----:B------:R-:W-:Y:S01]  /*1e00*/  PRMT R122, RZ, 0x7610, R122 ;  /* 0x00007610ff7a7816 */ /* 0x000fe2000000007a */
[----:B------:R1:W4:Y:S01]  /*1e10*/  @!P1 LDG.E.U8 R120, desc[UR14][R8.64] ;  /* 0x0000000e08789981 */ /* 0x000322000c1e1100 */
        /* <DEDUP_REMOVED lines=9> */
[----:B------:R-:W-:Y:S02]  /*1eb0*/  PRMT R119, RZ, 0x7610, R119 ;  /* 0x00007610ff777816 */ /* 0x000fe40000000077 */
[----:B------:R-:W-:-:S02]  /*1ec0*/  LEA.HI.X.SX32 R15, R84, R159, 0x1, P3 ;  /* 0x0000009f540f7211 */ /* 0x000fc400018f0eff */
[CC--:B-1----:R-:W-:Y:S02]  /*1ed0*/  IADD3 R8, P4, R83.reuse, R157.reuse, RZ ;  /* 0x0000009d53087210 */ /* 0x0c2fe40007f9e0ff */
[C---:B------:R-:W-:Y:S01]  /*1ee0*/  IADD3 R12, P3, R58.reuse, R157, RZ ;  /* 0x0000009d3a0c7210 */ /* 0x040fe20007f7e0ff */
[----:B------:R1:W4:Y:S01]  /*1ef0*/  @!P1 LDG.E.U8 R119, desc[UR14][R14.64] ;  /* 0x0000000e0e779981 */ /* 0x000322000c1e1100 */
        /* <DEDUP_REMOVED lines=12> */
[CC--:B-1----:R-:W-:Y:S02]  /*1fc0*/  IADD3 R14, P3, R81.reuse, R157.reuse, RZ ;  /* 0x0000009d510e7210 */ /* 0x0c2fe40007f7e0ff */
[C---:B------:R-:W-:Y:S02]  /*1fd0*/  IADD3 R8, P4, R80.reuse, R157, RZ ;  /* 0x0000009d50087210 */ /* 0x040fe40007f9e0ff */
        /* <DEDUP_REMOVED lines=22> */
[----:B------:R-:W-:Y:S02]  /*2140*/  ISETP.GE.AND P3, PT, R52, UR24, PT ;  /* 0x0000001834007c0c */ /* 0x000fe4000bf66270 */
[-C--:B0-----:R-:W-:Y:S01]  /*2150*/  IADD3 R8, P0, R77, R157.reuse, RZ ;  /* 0x0000009d4d087210 */ /* 0x081fe20007f1e0ff */
[----:B------:R-:W4:Y:S01]  /*2160*/  @!P2 LDG.E.U8 R127, desc[UR14][R14.64] ;  /* 0x0000000e0e7fa981 */ /* 0x000f22000c1e1100 */
[----:B-1----:R-:W-:Y:S02]  /*2170*/  IADD3 R12, P2, R56, R157, RZ ;  /* 0x0000009d380c7210 */ /* 0x002fe40007f5e0ff */
[----:B------:R-:W-:Y:S02]  /*2180*/  PRMT R129, RZ, 0x7610, R129 ;  /* 0x00007610ff817816 */ /* 0x000fe40000000081 */
[----:B------:R-:W-:-:S02]  /*2190*/  PRMT R131, RZ, 0x7610, R131 ;  /* 0x00007610ff837816 */ /* 0x000fc40000000083 */
[-C--:B------:R-:W-:Y:S02]  /*21a0*/  LEA.HI.X.SX32 R9, R77, R159.reuse, 0x1, P0 ;  /* 0x0000009f4d097211 */ /* 0x080fe400000f0eff */
[----:B------:R-:W-:-:S03]  /*21b0*/  LEA.HI.X.SX32 R13, R56, R159, 0x1, P2 ;  /* 0x0000009f380d7211 */ /* 0x000fc600010f0eff */
[----:B------:R-:W4:Y:S01]  /*21c0*/  @!P1 LDG.E.U8 R129, desc[UR14][R8.64] ;  /* 0x0000000e08819981 */ /* 0x000f22000c1e1100 */
[----:B------:R-:W-:-:S03]  /*21d0*/  IADD3 R16, P1, R54, R153, RZ ;  /* 0x0000009936107210 */ /* 0x000fc60007f3e0ff */
[----:B------:R0:W4:Y:S01]  /*21e0*/  @!P3 LDG.E.U8 R131, desc[UR14][R12.64] ;  /* 0x0000000e0c83b981 */ /* 0x000122000c1e1100 */
[----:B------:R-:W-:Y:S01]  /*21f0*/  BAR.SYNC.DEFER_BLOCKING 0x0 ;  /* 0x0000000000007b1d */ /* 0x000fe20000010000 */
[----:B------:R-:W-:Y:S01]  /*2200*/  IMAD.X R17, R139, 0x1, R152, P1 ;  /* 0x000000018b117824 */ /* 0x000fe200008e0698 */
[----:B------:R-:W-:Y:S02]  /*2210*/  IADD3 R10, P1, R54, R149, RZ ;  /* 0x00000095360a7210 */ /* 0x000fe40007f3e0ff */
[----:B------:R-:W-:-:S03]  /*2220*/  ISETP.GE.AND P0, PT, R53, UR24, PT ;  /* 0x0000001835007c0c */ /* 0x000fc6000bf06270 */
[----:B------:R-:W-:Y:S01]  /*2230*/  IMAD.X R11, R139, 0x1, R148, P1 ;  /* 0x000000018b0b7824 */ /* 0x000fe200008e0694 */
[----:B0-----:R-:W-:Y:S02]  /*2240*/  IADD3 R12, P1, R54, R147, RZ ;  /* 0x00000093360c7210 */ /* 0x001fe40007f3e0ff */
[----:B------:R-:W-:-:S03]  /*2250*/  PRMT R134, RZ, 0x7610, R134 ;  /* 0x00007610ff867816 */ /* 0x000fc60000000086 */
[C---:B------:R-:W-:Y:S01]  /*2260*/  IMAD.X R13, R139.reuse, 0x1, R146, P1 ;  /* 0x000000018b0d7824 */ /* 0x040fe200008e0692 */
[C---:B------:R-:W-:Y:S02]  /*2270*/  IADD3 R8, P1, R54.reuse, R143, RZ ;  /* 0x0000008f36087210 */ /* 0x040fe40007f3e0ff */
[----:B------:R-:W-:Y:S02]  /*2280*/  IADD3 R18, P2, R54, R151, RZ ;  /* 0x0000009736127210 */ /* 0x000fe40007f5e0ff */
[----:B------:R-:W-:Y:S01]  /*2290*/  PRMT R136, RZ, 0x7610, R136 ;  /* 0x00007610ff887816 */ /* 0x000fe20000000088 */
[C---:B------:R-:W-:Y:S01]  /*22a0*/  IMAD.X R9, R139.reuse, 0x1, R142, P1 ;  /* 0x000000018b097824 */ /* 0x040fe200008e068e */
[----:B------:R-:W-:Y:S01]  /*22b0*/  PRMT R137, RZ, 0x7610, R137 ;  /* 0x00007610ff897816 */ /* 0x000fe20000000089 */
[----:B------:R-:W-:Y:S01]  /*22c0*/  IMAD.X R19, R139, 0x1, R150, P2 ;  /* 0x000000018b137824 */ /* 0x000fe200010e0696 */
[----:B------:R0:W4:Y:S01]  /*22d0*/  @!P0 LDG.E.U8 R134, desc[UR14][R10.64] ;  /* 0x0000000e0a868981 */ /* 0x000122000c1e1100 */
[----:B------:R-:W-:-:S02]  /*22e0*/  PRMT R135, RZ, 0x7610, R135 ;  /* 0x00007610ff877816 */ /* 0x000fc40000000087 */
[----:B------:R-:W-:Y:S01]  /*22f0*/  IADD3 R14, P2, R54, R145, RZ ;  /* 0x00000091360e7210 */ /* 0x000fe20007f5e0ff */
[----:B------:R1:W4:Y:S01]  /*2300*/  @!P0 LDG.E.U8 R136, desc[UR14][R16.64] ;  /* 0x0000000e10888981 */ /* 0x000322000c1e1100 */
[----:B------:R-:W-:-:S03]  /*2310*/  PRMT R133, RZ, 0x7610, R133 ;  /* 0x00007610ff857816 */ /* 0x000fc60000000085 */
[----:B------:R1:W4:Y:S01]  /*2320*/  @!P0 LDG.E.U8 R137, desc[UR14][R18.64] ;  /* 0x0000000e12898981 */ /* 0x000322000c1e1100 */
[C---:B0-----:R-:W-:Y:S01]  /*2330*/  IADD3 R10, P1, R54.reuse, R141, RZ ;  /* 0x0000008d360a7210 */ /* 0x041fe20007f3e0ff */
[C---:B------:R-:W-:Y:S01]  /*2340*/  IMAD.X R15, R139.reuse, 0x1, R144, P2 ;  /* 0x000000018b0f7824 */ /* 0x040fe200010e0690 */
[----:B------:R-:W-:Y:S01]  /*2350*/  PRMT R132, RZ, 0x7610, R132 ;  /* 0x00007610ff847816 */ /* 0x000fe20000000084 */
[----:B------:R0:W4:Y:S02]  /*2360*/  @!P0 LDG.E.U8 R135, desc[UR14][R12.64] ;  /* 0x0000000e0c878981 */ /* 0x000124000c1e1100 */
[----:B------:R-:W-:Y:S01]  /*2370*/  IMAD.X R11, R139, 0x1, R140, P1 ;  /* 0x000000018b0b7824 */ /* 0x000fe200008e068c */
[----:B-1----:R-:W-:Y:S01]  /*2380*/  IADD3 R16, P1, R54, R155, RZ ;  /* 0x0000009b36107210 */ /* 0x002fe20007f3e0ff */
[----:B------:R-:W4:Y:S01]  /*2390*/  @!P0 LDG.E.U8 R133, desc[UR14][R8.64] ;  /* 0x0000000e08858981 */ /* 0x000f22000c1e1100 */
[----:B------:R-:W-:-:S03]  /*23a0*/  PRMT R18, RZ, 0x7610, R18 ;  /* 0x00007610ff127816 */ /* 0x000fc60000000012 */
[----:B------:R-:W-:Y:S01]  /*23b0*/  IMAD.X R17, R139, 0x1, R154, P1 ;  /* 0x000000018b117824 */ /* 0x000fe200008e069a */
[----:B------:R-:W4:Y:S01]  /*23c0*/  @!P0 LDG.E.U8 R132, desc[UR14][R14.64] ;  /* 0x0000000e0e848981 */ /* 0x000f22000c1e1100 */
[----:B0-----:R-:W-:-:S03]  /*23d0*/  PRMT R13, RZ, 0x7610, R13 ;  /* 0x00007610ff0d7816 */ /* 0x001fc6000000000d */
[----:B------:R-:W4:Y:S04]  /*23e0*/  @!P0 LDG.E.U8 R18, desc[UR14][R10.64] ;  /* 0x0000000e0a128981 */ /* 0x000f28000c1e1100 */
[----:B------:R-:W4:Y:S04]  /*23f0*/  @!P0 LDG.E.U8 R13, desc[UR14][R16.64] ;  /* 0x0000000e100d8981 */ /* 0x000f28000c1e1100 */
[----:B--2---:R0:W-:Y:S04]  /*2400*/  STS.U8 [R65+UR12], R100 ;  /* 0x0000006441007988 */ /* 0x0041e8000800000c */
[----:B---3--:R0:W-:Y:S04]  /*2410*/  STS.U8 [R65+UR12+0x4], R102 ;  /* 0x0000046641007988 */ /* 0x0081e8000800000c */
[----:B-----5:R0:W-:Y:S04]  /*2420*/  STS.U8 [R65+UR12+0x8], R104 ;  /* 0x0000086841007988 */ /* 0x0201e8000800000c */
[----:B------:R0:W-:Y:S04]  /*2430*/  STS.U8 [R65+UR12+0xc], R106 ;  /* 0x00000c6a41007988 */ /* 0x0001e8000800000c */
[----:B------:R0:W-:Y:S04]  /*2440*/  STS.U8 [R66+UR12], R101 ;  /* 0x0000006542007988 */ /* 0x0001e8000800000c */
[----:B------:R0:W-:Y:S04]  /*2450*/  STS.U8 [R66+UR12+0x4], R103 ;  /* 0x0000046742007988 */ /* 0x0001e8000800000c */
[----:B------:R0:W-:Y:S04]  /*2460*/  STS.U8 [R66+UR12+0x8], R105 ;  /* 0x0000086942007988 */ /* 0x0001e8000800000c */
[----:B------:R0:W-:Y:S04]  /*2470*/  STS.U8 [R66+UR12+0xc], R107 ;  /* 0x00000c6b42007988 */ /* 0x0001e8000800000c */
[----:B------:R0:W-:Y:S04]  /*2480*/  STS.U8 [R67+UR12], R108 ;  /* 0x0000006c43007988 */ /* 0x0001e8000800000c */
[----:B------:R0:W-:Y:S04]  /*2490*/  STS.U8 [R67+UR12+0x4], R110 ;  /* 0x0000046e43007988 */ /* 0x0001e8000800000c */
[----:B------:R0:W-:Y:S04]  /*24a0*/  STS.U8 [R67+UR12+0x8], R112 ;  /* 0x0000087043007988 */ /* 0x0001e8000800000c */
[----:B----4-:R0:W-:Y:S04]  /*24b0*/  STS.U8 [R67+UR12+0xc], R114 ;  /* 0x00000c7243007988 */ /* 0x0101e8000800000c */
[----:B------:R0:W-:Y:S04]  /*24c0*/  STS.U8 [R68+UR12], R109 ;  /* 0x0000006d44007988 */ /* 0x0001e8000800000c */
[----:B------:R0:W-:Y:S04]  /*24d0*/  STS.U8 [R68+UR12+0x4], R111 ;  /* 0x0000046f44007988 */ /* 0x0001e8000800000c */
[----:B------:R0:W-:Y:S04]  /*24e0*/  STS.U8 [R68+UR12+0x8], R113 ;  /* 0x0000087144007988 */ /* 0x0001e8000800000c */
        /* <DEDUP_REMOVED lines=24> */
[----:B------:R0:W-:Y:S01]  /*2670*/  STS.U8 [R76+UR12+0x2700], R13 ;  /* 0x0027000d4c007988 */ /* 0x0001e2000800000c */
[----:B------:R1:W-:Y:S06]  /*2680*/  MEMBAR.ALL.CTA ;  /* 0x0000000000007992 */ /* 0x0003ec0000008000 */
[----:B-1----:R-:W1:Y:S01]  /*2690*/  FENCE.VIEW.ASYNC.S ;  /* 0x00000000000073c6 */ /* 0x002e620000000000 */
[----:B------:R-:W-:-:S04]  /*26a0*/  USHF.L.U32 UR4, UR26, 0x4, URZ ;  /* 0x000000041a047899 */ /* 0x000fc8000800063f */
[----:B------:R-:W-:Y:S01]  /*26b0*/  ULOP3.LUT UR4, UR4, 0x40, URZ, 0xc0, !UPT ;  /* 0x0000004004047892 */ /* 0x000fe2000f8ec03f */
[----:B-1----:R-:W-:Y:S03]  /*26c0*/  BAR.SYNC.DEFER_BLOCKING 0x0 ;  /* 0x0000000000007b1d */ /* 0x002fe60000010000 */
[----:B------:R-:W-:-:S04]  /*26d0*/  ULEA.HI UR4, UR25, UR4, URZ, 0x1c ;  /* 0x0000000419047291 */ /* 0x000fc8000f8fe03f */
[----:B------:R-:W-:Y:S01]  /*26e0*/  ULOP3.LUT UR6, UR4, 0x3fff, URZ, 0xc0, !UPT ;  /* 0x00003fff04067892 */ /* 0x000fe2000f8ec03f */
[----:B------:R-:W-:Y:S02]  /*26f0*/  UMOV UR5, 0x40000040 ;  /* 0x4000004000057882 */ /* 0x000fe40000000000 */
[----:B------:R-:W-:Y:S01]  /*2700*/  UMOV UR4, UR13 ;  /* 0x0000000d00047c82 */ /* 0x000fe20008000000 */
[----:B------:R-:W-:Y:S01]  /*2710*/  UMOV UR7, 0x40000000 ;  /* 0x4000000000077882 */ /* 0x000fe20000000000 */
[----:B------:R-:W-:-:S06]  /*2720*/  WARPGROUP.ARRIVE ;  /* 0x00000000000079c5 */ /* 0x000fcc0000000000 */
[----:B------:R-:W-:Y:S01]  /*2730*/  QGMMA.64x8x32.F32.E4M3.E4M3 R24, gdesc[UR4], R24 ;  /* 0x00000000041879f3 */ /* 0x000fe20008700818 */
[----:B------:R-:W-:Y:S01]  /*2740*/  UIADD3 UR10, UP0, UR6, 0x2, URZ ;  /* 0x00000002060a7890 */ /* 0x000fe2000ff1e03f */
[----:B------:R-:W-:-:S03]  /*2750*/  UMOV UR4, URZ ;  /* 0x0000003f00047c82 */ /* 0x000fc60008000000 */
[----:B------:R-:W-:-:S04]  /*2760*/  UIADD3.X UR11, UR4, 0x40000000, URZ, UP0, !UPT ;  /* 0x40000000040b7890 */ /* 0x000fc800087fe43f */
[----:B------:R-:W-:-:S05]  /*2770*/  UIADD3.64 UR18, UR10, 0x2, URZ ;  /* 0x000000020a127897 */ /* 0x000fca000fffe03f */
[----:B------:R-:W-:Y:S01]  /*2780*/  QGMMA.64x8x32.F32.E4M3.E4M3 R24, gdesc[UR8], R24 ;  /* 0x00000000081879f3 */ /* 0x000fe20008700818 */
[----:B------:R-:W-:-:S03]  /*2790*/  UIADD3.64 UR22, UR10, 0x4, URZ ;  /* 0x000000040a167897 */ /* 0x000fc6000fffe03f */
[----:B------:R-:W-:Y:S01]  /*27a0*/  QGMMA.64x8x32.F32.E4M3.E4M3 R24, gdesc[UR16], R24 ;  /* 0x00000000101879f3 */ /* 0x000fe20008700818 */
[----:B------:R-:W-:Y:S01]  /*27b0*/  VIADD R55, R55, 0xffffffff ;  /* 0xffffffff37377836 */ /* 0x000fe20000000000 */
[----:B------:R-:W-:-:S04]  /*27c0*/  IADD3 R151, P0, R151, UR27, RZ ;  /* 0x0000001b97977c10 */ /* 0x000fc8000ff1e0ff */
[----:B------:R-:W-:Y:S02]  /*27d0*/  IADD3.X R150, R150, UR28, RZ, P0, !PT ;  /* 0x0000001c96967c10 */ /* 0x000fe400087fe4ff */
[----:B------:R-:W-:Y:S01]  /*27e0*/  ISETP.NE.U32.AND P0, PT, R55, RZ, PT ;  /* 0x000000ff3700720c */ /* 0x000fe20003f05070 */
[----:B------:R-:W-:Y:S01]  /*27f0*/  QGMMA.64x8x32.F32.E4M3.E4M3 R24, gdesc[UR20], R24, gsb0 ;  /* 0x00000000141879f3 */ /* 0x000fe20008000818 */
[----:B------:R-:W-:Y:S02]  /*2800*/  IADD3 R155, P5, R155, UR27, RZ ;  /* 0x0000001b9b9b7c10 */ /* 0x000fe4000ffbe0ff */
[----:B------:R-:W-:Y:S02]  /*2810*/  IADD3 R153, P6, R153, UR27, RZ ;  /* 0x0000001b99997c10 */ /* 0x000fe4000ffde0ff */
[----:B------:R-:W-:Y:S02]  /*2820*/  IADD3.X R154, R154, UR28, RZ, P5, !PT ;  /* 0x0000001c9a9a7c10 */ /* 0x000fe4000affe4ff */
[----:B------:R-:W-:-:S02]  /*2830*/  IADD3 R149, P1, R149, UR27, RZ ;  /* 0x0000001b95957c10 */ /* 0x000fc4000ff3e0ff */
[----:B------:R-:W-:Y:S02]  /*2840*/  IADD3 R147, P2, R147, UR27, RZ ;  /* 0x0000001b93937c10 */ /* 0x000fe4000ff5e0ff */
[----:B------:R-:W-:Y:S02]  /*2850*/  IADD3 R145, P3, R145, UR27, RZ ;  /* 0x0000001b91917c10 */ /* 0x000fe4000ff7e0ff */
[----:B------:R-:W-:Y:S02]  /*2860*/  IADD3 R143, P4, R143, UR27, RZ ;  /* 0x0000001b8f8f7c10 */ /* 0x000fe4000ff9e0ff */
[----:B------:R-:W-:Y:S02]  /*2870*/  IADD3 R141, P5, R141, UR27, RZ ;  /* 0x0000001b8d8d7c10 */ /* 0x000fe4000ffbe0ff */
[----:B------:R-:W-:Y:S01]  /*2880*/  IADD3.X R152, R152, UR28, RZ, P6, !PT ;  /* 0x0000001c98987c10 */ /* 0x000fe2000b7fe4ff */
[----:B------:R-:W-:Y:S01]  /*2890*/  UIADD3 UR24, UR24, -0x80, URZ ;  /* 0xffffff8018187890 */ /* 0x000fe2000fffe03f */
[----:B------:R-:W-:-:S02]  /*28a0*/  IADD3 R157, P6, R138, R157, RZ ;  /* 0x0000009d8a9d7210 */ /* 0x000fc40007fde0ff */
[----:B------:R-:W-:Y:S02]  /*28b0*/  IADD3.X R148, R148, UR28, RZ, P1, !PT ;  /* 0x0000001c94947c10 */ /* 0x000fe40008ffe4ff */
[----:B------:R-:W-:Y:S02]  /*28c0*/  IADD3.X R146, R146, UR28, RZ, P2, !PT ;  /* 0x0000001c92927c10 */ /* 0x000fe400097fe4ff */
[----:B------:R-:W-:Y:S02]  /*28d0*/  IADD3.X R144, R144, UR28, RZ, P3, !PT ;  /* 0x0000001c90907c10 */ /* 0x000fe40009ffe4ff */
[----:B------:R-:W-:Y:S02]  /*28e0*/  IADD3.X R142, R142, UR28, RZ, P4, !PT ;  /* 0x0000001c8e8e7c10 */ /* 0x000fe4000a7fe4ff */
[----:B------:R-:W-:Y:S02]  /*28f0*/  IADD3.X R140, R140, UR28, RZ, P5, !PT ;  /* 0x0000001c8c8c7c10 */ /* 0x000fe4000affe4ff */
[----:B------:R-:W-:Y:S01]  /*2900*/  LEA.HI.X.SX32 R159, R138, R159, 0x1, P6 ;  /* 0x0000009f8a9f7211 */ /* 0x000fe200030f0eff */
[----:B------:R-:W-:-:S02]  /*2910*/  WARPGROUP.DEPBAR.LE gsb0, 0x0 ;  /* 0x00008000000079c5 */ /* 0x000fc40000010000 */
[----:B0-----:R-:W-:Y:S05]  /*2920*/  @P0 BRA `(.L_x_1) ;  /* 0xffffffec00ac0947 */ /* 0x001fea000383ffff */
.L_x_0:
[----:B------:R-:W-:Y:S01]  /*2930*/  BAR.SYNC.DEFER_BLOCKING 0x0 ;  /* 0x0000000000007b1d */ /* 0x000fe20000010000 */
[----:B------:R-:W-:Y:S01]  /*2940*/  F2FP.SATFINITE.E4M3.F32.PACK_AB_MERGE_C R25, R25, R24, RZ ;  /* 0x000000181919723e */ /* 0x000fe200048070ff */
[----:B------:R-:W-:Y:S01]  /*2950*/  IMAD.IADD R8, R5, 0x1, R3 ;  /* 0x0000000105087824 */ /* 0x000fe200078e0203 */
[----:B------:R-:W-:Y:S02]  /*2960*/  F2FP.SATFINITE.E4M3.F32.PACK_AB_MERGE_C R26, R27, R26, RZ ;  /* 0x0000001a1b1a723e */ /* 0x000fe400048070ff */
[----:B------:R-:W-:Y:S01]  /*2970*/  LOP3.LUT R9, R2, 0x20, RZ, 0x3c, !PT ;  /* 0x0000002002097812 */ /* 0x000fe200078e3cff */
[----:B------:R-:W-:Y:S01]  /*2980*/  ULDC.64 UR6, c[0x0][0x228] ;  /* 0x00008a0000067ab9 */ /* 0x000fe20000000a00 */
[----:B------:R-:W-:Y:S01]  /*2990*/  LOP3.LUT R10, R0, 0x40, RZ, 0x3c, !PT ;  /* 0x00000040000a7812 */ /* 0x000fe200078e3cff */
[----:B------:R-:W-:Y:S01]  /*29a0*/  ULDC UR4, c[0x0][0x244] ;  /* 0x0000910000047ab9 */ /* 0x000fe20000000800 */
[C---:B------:R-:W-:Y:S01]  /*29b0*/  ISETP.GE.AND P0, PT, R6.reuse, UR6, PT ;  /* 0x0000000606007c0c */ /* 0x040fe2000bf06270 */
[----:B------:R-:W-:Y:S01]  /*29c0*/  IMAD R6, R6, UR4, RZ ;  /* 0x0000000406067c24 */ /* 0x000fe2000f8e02ff */
[C-C-:B------:R-:W-:Y:S01]  /*29d0*/  LOP3.LUT R3, R5.reuse, 0x8, R4.reuse, 0xfe, !PT ;  /* 0x0000000805037812 */ /* 0x140fe200078efe04 */
[----:B------:R-:W-:Y:S01]  /*29e0*/  ULDC.64 UR4, c[0x0][0x220] ;  /* 0x0000880000047ab9 */ /* 0x000fe20000000a00 */
[C---:B------:R-:W-:Y:S01]  /*29f0*/  LOP3.LUT R7, R5.reuse, 0x4, R4, 0xfe, !PT ;  /* 0x0000000405077812 */ /* 0x040fe200078efe04 */
[----:B------:R-:W-:Y:S01]  /*2a00*/  ULDC UR6, c[0x0][0x248] ;  /* 0x0000920000067ab9 */ /* 0x000fe20000000800 */
[----:B------:R-:W-:-:S02]  /*2a10*/  LOP3.LUT R4, R5, R4, RZ, 0xfc, !PT ;  /* 0x0000000405047212 */ /* 0x000fc400078efcff */
[----:B------:R-:W-:Y:S02]  /*2a20*/  IADD3 R12, P3, R6, UR4, RZ ;  /* 0x00000004060c7c10 */ /* 0x000fe4000ff7e0ff */
[C---:B------:R-:W-:Y:S01]  /*2a30*/  ISETP.LT.AND P1, PT, R7.reuse, UR7, !P0 ;  /* 0x0000000707007c0c */ /* 0x040fe2000c721270 */
[----:B------:R-:W-:Y:S01]  /*2a40*/  IMAD R7, R7, UR6, RZ ;  /* 0x0000000607077c24 */ /* 0x000fe2000f8e02ff */
[----:B------:R-:W-:Y:S02]  /*2a50*/  ISETP.LT.AND P2, PT, R4, UR7, !P0 ;  /* 0x0000000704007c0c */ /* 0x000fe4000c741270 */
[----:B------:R-:W-:Y:S01]  /*2a60*/  LEA.HI.X.SX32 R14, R6, UR5, 0x1, P3 ;  /* 0x00000005060e7c11 */ /* 0x000fe200098f0eff */
[----:B------:R-:W-:Y:S01]  /*2a70*/  STS.U16 [R2+UR12], R25 ;  /* 0x0000001902007988 */ /* 0x000fe2000800040c */
[C---:B------:R-:W-:Y:S02]  /*2a80*/  ISETP.LT.AND P3, PT, R3.reuse, UR7, !P0 ;  /* 0x0000000703007c0c */ /* 0x040fe4000c761270 */
[C---:B------:R-:W-:Y:S01]  /*2a90*/  ISETP.LT.AND P0, PT, R8.reuse, UR7, !P0 ;  /* 0x0000000708007c0c */ /* 0x040fe2000c701270 */
[----:B------:R0:W-:Y:S01]  /*2aa0*/  STS.U16 [R9+UR12+0x100], R26 ;  /* 0x0001001a09007988 */ /* 0x0001e2000800040c */
[----:B------:R-:W-:Y:S01]  /*2ab0*/  IMAD R8, R8, UR6, RZ ;  /* 0x0000000608087c24 */ /* 0x000fe2000f8e02ff */
[----:B------:R-:W-:Y:S01]  /*2ac0*/  BAR.SYNC.DEFER_BLOCKING 0x0 ;  /* 0x0000000000007b1d */ /* 0x000fe20000010000 */
[----:B0-----:R-:W-:-:S05]  /*2ad0*/  IMAD R9, R3, UR6, RZ ;  /* 0x0000000603097c24 */ /* 0x001fca000f8e02ff */
[-C--:B------:R-:W-:Y:S01]  /*2ae0*/  IADD3 R6, P4, R9, R12.reuse, RZ ;  /* 0x0000000c09067210 */ /* 0x080fe20007f9e0ff */
[----:B------:R-:W0:Y:S04]  /*2af0*/  LDS.U8 R11, [R0+UR12] ;  /* 0x0000000c000b7984 */ /* 0x000e280008000000 */
[----:B------:R-:W1:Y:S04]  /*2b00*/  LDS.U8 R13, [R10+UR12] ;  /* 0x0000000c0a0d7984 */ /* 0x000e680008000000 */
[----:B------:R2:W3:Y:S02]  /*2b10*/  LDS.U8 R15, [R0+UR12+0x80] ;  /* 0x0000800c000f7984 */ /* 0x0004e40008000000 */
[----:B--2---:R-:W-:Y:S01]  /*2b20*/  IMAD R0, R4, UR6, RZ ;  /* 0x0000000604007c24 */ /* 0x004fe2000f8e02ff */
[----:B------:R-:W-:-:S04]  /*2b30*/  IADD3 R4, P6, R7, R12, RZ ;  /* 0x0000000c07047210 */ /* 0x000fc80007fde0ff */
[C---:B------:R-:W-:Y:S02]  /*2b40*/  IADD3 R2, P5, R0.reuse, R12, RZ ;  /* 0x0000000c00027210 */ /* 0x040fe40007fbe0ff */
[-C--:B------:R-:W-:Y:S02]  /*2b50*/  LEA.HI.X.SX32 R5, R7, R14.reuse, 0x1, P6 ;  /* 0x0000000e07057211 */ /* 0x080fe400030f0eff */
[-C--:B------:R-:W-:Y:S02]  /*2b60*/  LEA.HI.X.SX32 R3, R0, R14.reuse, 0x1, P5 ;  /* 0x0000000e00037211 */ /* 0x080fe400028f0eff */
[----:B------:R-:W-:-:S03]  /*2b70*/  LEA.HI.X.SX32 R7, R9, R14, 0x1, P4 ;  /* 0x0000000e09077211 */ /* 0x000fc600020f0eff */
[----:B0-----:R0:W-:Y:S04]  /*2b80*/  @P2 STG.E.U8 desc[UR14][R2.64], R11 ;  /* 0x0000000b02002986 */ /* 0x0011e8000c10110e */
[----:B-1----:R0:W-:Y:S04]  /*2b90*/  @P1 STG.E.U8 desc[UR14][R4.64], R13 ;  /* 0x0000000d04001986 */ /* 0x0021e8000c10110e */
[----:B---3--:R0:W-:Y:S01]  /*2ba0*/  @P3 STG.E.U8 desc[UR14][R6.64], R15 ;  /* 0x0000000f06003986 */ /* 0x0081e2000c10110e */
[----:B------:R-:W-:Y:S05]  /*2bb0*/  @!P0 EXIT ;  /* 0x000000000000894d */ /* 0x000fea0003800000 */
[----:B0-----:R-:W0:Y:S01]  /*2bc0*/  LDS.U8 R5, [R10+UR12+0x80] ;  /* 0x0000800c0a057984 */ /* 0x001e220008000000 */
[----:B------:R-:W-:-:S04]  /*2bd0*/  IADD3 R2, P0, R8, R12, RZ ;  /* 0x0000000c08027210 */ /* 0x000fc80007f1e0ff */
[----:B------:R-:W-:-:S05]  /*2be0*/  LEA.HI.X.SX32 R3, R8, R14, 0x1, P0 ;  /* 0x0000000e08037211 */ /* 0x000fca00000f0eff */
[----:B0-----:R-:W-:Y:S01]  /*2bf0*/  STG.E.U8 desc[UR14][R2.64], R5 ;  /* 0x0000000502007986 */ /* 0x001fe2000c10110e */
[----:B------:R-:W-:Y:S05]  /*2c00*/  EXIT ;  /* 0x000000000000794d */ /* 0x000fea0003800000 */
.L_x_2:
[----:B------:R-:W-:-:S00]  /*2c10*/  BRA `(.L_x_2) ;  /* 0xfffffffc00fc7947 */ /* 0x000fc0000383ffff */
[----:B------:R-:W-:-:S00]  /*2c20*/  NOP ;  /* 0x0000000000007918 */ /* 0x000fc00000000000 */
        /* <DEDUP_REMOVED lines=13> */
.L_x_3:


//--------------------- .nv.shared.matmul_kernel  --------------------------
	.section	.nv.shared.matmul_kernel,"aw",@nobits
	.sectionflags	@""
	.align	16
	.zero		1024


//--------------------- .nv.shared.reserved.0     --------------------------
	.section	.nv.shared.reserved.0,"aw",@nobits
	.weak		__nv_reservedSMEM_offset_0_alias
	.size		__nv_reservedSMEM_offset_0_alias, 0, 0
	.other		__nv_reservedSMEM_offset_0_alias,@"STO_CUDA_RESERVED_SHARED STV_DEFAULT"
__nv_reservedSMEM_offset_0_alias:
	.zero		0


//--------------------- .nv.constant0.matmul_kernel --------------------------
	.section	.nv.constant0.matmul_kernel,"a",@progbits
	.sectionflags	@""
	.align	4
.nv.constant0.matmul_kernel:
	.zero		608


//--------------------- SYMBOLS --------------------------

	.type		.nv.reservedSmem.offset0,@object
	.size		.nv.reservedSmem.offset0,0x4
